	.target	sm_90a

	.elftype	@"ET_EXEC"


//--------------------- .note.nv.tkinfo           --------------------------
	.section	.note.nv.tkinfo,"",@"SHT_NOTE"
	.sectionflags	@"SHF_NOTE_NV_TKINFO"
	.tkinfo
        /*0018*/ 	.word	0x00000002
        /*0030*/ 	.string	""
        /*0030*/ 	.string	"ptxas"
        /*0030*/ 	.string	"Cuda compilation tools, release 13.0, V13.0.88"
        /*0030*/ 	.string	"Build cuda_13.0.r13.0/compiler.36424714_0"
        /*0030*/ 	.string	"-arch sm_90a -m 64 "



//--------------------- .note.nv.cuinfo           --------------------------
	.section	.note.nv.cuinfo,"",@"SHT_NOTE"
	.sectionflags	@"SHF_NOTE_NV_CUINFO"
        /*0018*/ 	.short	0x0002
        /*001a*/ 	.short	0x005a
        /*001c*/ 	.short	0x0082
	.zero		2


//--------------------- .nv.info                  --------------------------
	.section	.nv.info,"",@"SHT_CUDA_INFO"
	.align	4


	//----- nvinfo : EIATTR_REGCOUNT
	.align		4
        /*0000*/ 	.byte	0x04, 0x2f
        /*0002*/ 	.short	(.L_15 - .L_14)
	.align		4
.L_14:
        /*0004*/ 	.word	index@(_ZN7cutlass13device_kernelINS_4gemm6kernel13GemmUniversalIN4cute5tupleIJiiiiEEENS1_10collective13CollectiveMmaINS1_34MainloopSm90TmaGmmaWarpSpecializedILi7ENS5_IJNS4_1CILi1EEESB_SB_EEENS1_32KernelTmaWarpSpecializedPingpongEEENS5_IJNSA_ILi64EEENSA_ILi192EEENSA_ILi128EEEEEEaNS5_IJlSB_lEEEaSJ_NS4_8TiledMMAINS4_8MMA_AtomIJNS4_4SM904GMMA27MMA_64x192x32_S32S8S8_SS_TNEEEENS4_6LayoutISC_NS5_IJNSA_ILi0EEESR_SR_EEEEENS5_IJNS4_10UnderscoreESU_SU_EEEEENS4_13SM90_TMA_LOADENS4_14ComposedLayoutINS4_7SwizzleILi3ELi4ELi3EEENS4_18smem_ptr_flag_bitsILi8EEENSQ_INS5_IJNSA_ILi8EEESH_EEENS5_IJSH_SB_EEEEEEEvNS4_8identityESX_S17_vS18_EENS_8epilogue10collective6detail29Sm90TmaWarpSpecializedAdapterINS1B_15DefaultEpilogueIaSJ_SJ_NS1A_6thread17LinearCombinationIaLi1EiiLNS1F_9ScaleType4KindE0ELNS_15FloatRoundStyleE2EaEENS1_15EpilogueDefaultEEEEEvvEEEEvNT_6ParamsE)
        /*0008*/ 	.word	0x000000a8


	//----- nvinfo : EIATTR_FRAME_SIZE
	.align		4
.L_15:
        /*000c*/ 	.byte	0x04, 0x11
        /*000e*/ 	.short	(.L_17 - .L_16)
	.align		4
.L_16:
        /*0010*/ 	.word	index@(_ZN7cutlass13device_kernelINS_4gemm6kernel13GemmUniversalIN4cute5tupleIJiiiiEEENS1_10collective13CollectiveMmaINS1_34MainloopSm90TmaGmmaWarpSpecializedILi7ENS5_IJNS4_1CILi1EEESB_SB_EEENS1_32KernelTmaWarpSpecializedPingpongEEENS5_IJNSA_ILi64EEENSA_ILi192EEENSA_ILi128EEEEEEaNS5_IJlSB_lEEEaSJ_NS4_8TiledMMAINS4_8MMA_AtomIJNS4_4SM904GMMA27MMA_64x192x32_S32S8S8_SS_TNEEEENS4_6LayoutISC_NS5_IJNSA_ILi0EEESR_SR_EEEEENS5_IJNS4_10UnderscoreESU_SU_EEEEENS4_13SM90_TMA_LOADENS4_14ComposedLayoutINS4_7SwizzleILi3ELi4ELi3EEENS4_18smem_ptr_flag_bitsILi8EEENSQ_INS5_IJNSA_ILi8EEESH_EEENS5_IJSH_SB_EEEEEEEvNS4_8identityESX_S17_vS18_EENS_8epilogue10collective6detail29Sm90TmaWarpSpecializedAdapterINS1B_15DefaultEpilogueIaSJ_SJ_NS1A_6thread17LinearCombinationIaLi1EiiLNS1F_9ScaleType4KindE0ELNS_15FloatRoundStyleE2EaEENS1_15EpilogueDefaultEEEEEvvEEEEvNT_6ParamsE)
        /*0014*/ 	.word	0x00000008


	//----- nvinfo : EIATTR_MIN_STACK_SIZE
	.align		4
.L_17:
        /*0018*/ 	.byte	0x04, 0x12
        /*001a*/ 	.short	(.L_19 - .L_18)
	.align		4
.L_18:
        /*001c*/ 	.word	index@(_ZN7cutlass13device_kernelINS_4gemm6kernel13GemmUniversalIN4cute5tupleIJiiiiEEENS1_10collective13CollectiveMmaINS1_34MainloopSm90TmaGmmaWarpSpecializedILi7ENS5_IJNS4_1CILi1EEESB_SB_EEENS1_32KernelTmaWarpSpecializedPingpongEEENS5_IJNSA_ILi64EEENSA_ILi192EEENSA_ILi128EEEEEEaNS5_IJlSB_lEEEaSJ_NS4_8TiledMMAINS4_8MMA_AtomIJNS4_4SM904GMMA27MMA_64x192x32_S32S8S8_SS_TNEEEENS4_6LayoutISC_NS5_IJNSA_ILi0EEESR_SR_EEEEENS5_IJNS4_10UnderscoreESU_SU_EEEEENS4_13SM90_TMA_LOADENS4_14ComposedLayoutINS4_7SwizzleILi3ELi4ELi3EEENS4_18smem_ptr_flag_bitsILi8EEENSQ_INS5_IJNSA_ILi8EEESH_EEENS5_IJSH_SB_EEEEEEEvNS4_8identityESX_S17_vS18_EENS_8epilogue10collective6detail29Sm90TmaWarpSpecializedAdapterINS1B_15DefaultEpilogueIaSJ_SJ_NS1A_6thread17LinearCombinationIaLi1EiiLNS1F_9ScaleType4KindE0ELNS_15FloatRoundStyleE2EaEENS1_15EpilogueDefaultEEEEEvvEEEEvNT_6ParamsE)
        /*0020*/ 	.word	0x00000008
.L_19:


//--------------------- .nv.compat                --------------------------
	.section	.nv.compat,"",@"SHT_CUDA_COMPAT_INFO"
	.align	4
        /*0000*/ 	.byte	0x02, 0x09, 0x01, 0x00, 0x02, 0x02, 0x04, 0x00, 0x02, 0x05, 0x05, 0x00, 0x03, 0x07, 0x01, 0x01
        /*0010*/ 	.byte	0x02, 0x03, 0x01, 0x00, 0x02, 0x06, 0x01, 0x00, 0x04, 0x0b, 0x08, 0x00, 0x00, 0x00, 0x00, 0x00
        /*0020*/ 	.byte	0x00, 0x00, 0x00, 0x00


//--------------------- .nv.info._ZN7cutlass13device_kernelINS_4gemm6kernel13GemmUniversalIN4cute5tupleIJiiiiEEENS1_10collective13CollectiveMmaINS1_34MainloopSm90TmaGmmaWarpSpecializedILi7ENS5_IJNS4_1CILi1EEESB_SB_EEENS1_32KernelTmaWarpSpecializedPingpongEEENS5_IJNSA_ILi64EEENSA_ILi192EEENSA_ILi128EEEEEEaNS5_IJlSB_lEEEaSJ_NS4_8TiledMMAINS4_8MMA_AtomIJNS4_4SM904GMMA27MMA_64x192x32_S32S8S8_SS_TNEEEENS4_6LayoutISC_NS5_IJNSA_ILi0EEESR_SR_EEEEENS5_IJNS4_10UnderscoreESU_SU_EEEEENS4_13SM90_TMA_LOADENS4_14ComposedLayoutINS4_7SwizzleILi3ELi4ELi3EEENS4_18smem_ptr_flag_bitsILi8EEENSQ_INS5_IJNSA_ILi8EEESH_EEENS5_IJSH_SB_EEEEEEEvNS4_8identityESX_S17_vS18_EENS_8epilogue10collective6detail29Sm90TmaWarpSpecializedAdapterINS1B_15DefaultEpilogueIaSJ_SJ_NS1A_6thread17LinearCombinationIaLi1EiiLNS1F_9ScaleType4KindE0ELNS_15FloatRoundStyleE2EaEENS1_15EpilogueDefaultEEEEEvvEEEEvNT_6ParamsE --------------------------
	.section	.nv.info._ZN7cutlass13device_kernelINS_4gemm6kernel13GemmUniversalIN4cute5tupleIJiiiiEEENS1_10collective13CollectiveMmaINS1_34MainloopSm90TmaGmmaWarpSpecializedILi7ENS5_IJNS4_1CILi1EEESB_SB_EEENS1_32KernelTmaWarpSpecializedPingpongEEENS5_IJNSA_ILi64EEENSA_ILi192EEENSA_ILi128EEEEEEaNS5_IJlSB_lEEEaSJ_NS4_8TiledMMAINS4_8MMA_AtomIJNS4_4SM904GMMA27MMA_64x192x32_S32S8S8_SS_TNEEEENS4_6LayoutISC_NS5_IJNSA_ILi0EEESR_SR_EEEEENS5_IJNS4_10UnderscoreESU_SU_EEEEENS4_13SM90_TMA_LOADENS4_14ComposedLayoutINS4_7SwizzleILi3ELi4ELi3EEENS4_18smem_ptr_flag_bitsILi8EEENSQ_INS5_IJNSA_ILi8EEESH_EEENS5_IJSH_SB_EEEEEEEvNS4_8identityESX_S17_vS18_EENS_8epilogue10collective6detail29Sm90TmaWarpSpecializedAdapterINS1B_15DefaultEpilogueIaSJ_SJ_NS1A_6thread17LinearCombinationIaLi1EiiLNS1F_9ScaleType4KindE0ELNS_15FloatRoundStyleE2EaEENS1_15EpilogueDefaultEEEEEvvEEEEvNT_6ParamsE,"",@"SHT_CUDA_INFO"
	.sectionflags	@""
	.align	4


	//----- nvinfo : EIATTR_CUDA_API_VERSION
	.align		4
        /*0000*/ 	.byte	0x04, 0x37
        /*0002*/ 	.short	(.L_21 - .L_20)
.L_20:
        /*0004*/ 	.word	0x00000082


	//----- nvinfo : EIATTR_KPARAM_INFO
	.align		4
.L_21:
        /*0008*/ 	.byte	0x04, 0x17
        /*000a*/ 	.short	(.L_23 - .L_22)
.L_22:
        /*000c*/ 	.word	0x00000000
        /*0010*/ 	.short	0x0000
        /*0012*/ 	.short	0x0070
        /*0014*/ 	.byte	0x00, 0xf0, 0x01, 0x10


	//----- nvinfo : EIATTR_SPARSE_MMA_MASK
	.align		4
.L_23:
        /*0018*/ 	.byte	0x03, 0x50
        /*001a*/ 	.short	0x0000


	//----- nvinfo : EIATTR_MAXREG_COUNT
	.align		4
        /*001c*/ 	.byte	0x03, 0x1b
        /*001e*/ 	.short	0x00a8


	//----- nvinfo : EIATTR_NUM_BARRIERS
	.align		4
        /*0020*/ 	.byte	0x02, 0x4c
        /*0022*/ 	.byte	0x01
	.zero		1


	//----- nvinfo : EIATTR_EXTERNS
	.align		4
        /*0024*/ 	.byte	0x04, 0x0f
        /*0026*/ 	.short	(.L_25 - .L_24)


	//   ....[0]....
	.align		4
.L_24:
        /*0028*/ 	.word	index@(__assertfail)


	//----- nvinfo : EIATTR_ANNOTATIONS
	.align		4
.L_25:
        /*002c*/ 	.byte	0x04, 0x55
        /*002e*/ 	.short	(.L_27 - .L_26)


	//   ....[0]....
.L_26:
        /*0030*/ 	.word	0x00000001
        /*0034*/ 	.byte	0x30, 0x0b, 0x00, 0x00, 0x01, 0x00, 0x00, 0x00, 0x70, 0x12, 0x00, 0x00, 0x01, 0x00, 0x00, 0x00
        /*0044*/ 	.byte	0x30, 0x6c, 0x00, 0x00, 0x01, 0x00, 0x00, 0x00, 0xd0, 0x77, 0x00, 0x00


	//----- nvinfo : EIATTR_MERCURY_ISA_VERSION
	.align		4
.L_27:
        /*0050*/ 	.byte	0x03, 0x5f
        /*0052*/ 	.short	0x0101


	//----- nvinfo : EIATTR_INT_WARP_WIDE_INSTR_OFFSETS
	.align		4
        /*0054*/ 	.byte	0x04, 0x31
        /*0056*/ 	.short	(.L_29 - .L_28)


	//   ....[0]....
.L_28:
        /*0058*/ 	.word	0x00000490


	//   ....[1]....
        /*005c*/ 	.word	0x000004b0


	//   ....[2]....
        /*0060*/ 	.word	0x00000530


	//   ....[3]....
        /*0064*/ 	.word	0x00000540


	//   ....[4]....
        /*0068*/ 	.word	0x00000550


	//   ....[5]....
        /*006c*/ 	.word	0x00000570


	//   ....[6]....
        /*0070*/ 	.word	0x000005c0


	//   ....[7]....
        /*0074*/ 	.word	0x000005e0


	//----- nvinfo : EIATTR_COOP_GROUP_MASK_REGIDS
	.align		4
.L_29:
        /*0078*/ 	.byte	0x04, 0x29
        /*007a*/ 	.short	(.L_31 - .L_30)


	//   ....[0]....
.L_30:
        /*007c*/ 	.word	0xffffffff


	//   ....[1]....
        /*0080*/ 	.word	0xffffffff


	//   ....[2]....
        /*0084*/ 	.word	0xffffffff


	//   ....[3]....
        /*0088*/ 	.word	0xffffffff


	//   ....[4]....
        /*008c*/ 	.word	0xffffffff


	//   ....[5]....
        /*0090*/ 	.word	0xffffffff


	//----- nvinfo : EIATTR_COOP_GROUP_INSTR_OFFSETS
	.align		4
.L_31:
        /*0094*/ 	.byte	0x04, 0x28
        /*0096*/ 	.short	(.L_33 - .L_32)


	//   ....[0]....
.L_32:
        /*0098*/ 	.word	0x00000070


	//   ....[1]....
        /*009c*/ 	.word	0x00000080


	//   ....[2]....
        /*00a0*/ 	.word	0x00000140


	//   ....[3]....
        /*00a4*/ 	.word	0x00000330


	//   ....[4]....
        /*00a8*/ 	.word	0x00000370


	//   ....[5]....
        /*00ac*/ 	.word	0x000003b0


	//----- nvinfo : EIATTR_REG_RECONFIG
	.align		4
.L_33:
        /*00b0*/ 	.byte	0x01, 0x54
	.zero		2


	//----- nvinfo : EIATTR_SYSCALL_OFFSETS
	.align		4
        /*00b4*/ 	.byte	0x04, 0x46
        /*00b6*/ 	.short	(.L_35 - .L_34)


	//   ....[0]....
.L_34:
        /*00b8*/ 	.word	0x00001690


	//----- nvinfo : EIATTR_MBARRIER_INSTR_OFFSETS
	.align		4
.L_35:
        /*00bc*/ 	.byte	0x04, 0x39
        /*00be*/ 	.short	(.L_37 - .L_36)


	//   ....[0]....
.L_36:
        /*00c0*/ 	.word	0x00000240
        /*00c4*/ 	.word	0x000000ff
        /*00c8*/ 	.word	0x00000000
        /*00cc*/ 	.short	0x0100
        /*00ce*/ 	.byte	0x08
	.zero		1


	//   ....[1]....
        /*00d0*/ 	.word	0x00000250
        /*00d4*/ 	.word	0x000000ff
        /*00d8*/ 	.word	0x00000038
        /*00dc*/ 	.short	0x0100
        /*00de*/ 	.byte	0x08
	.zero		1


	//   ....[2]....
        /*00e0*/ 	.word	0x00000260
        /*00e4*/ 	.word	0x000000ff
        /*00e8*/ 	.word	0x00000008
        /*00ec*/ 	.short	0x0100
        /*00ee*/ 	.byte	0x08
	.zero		1


	//   ....[3]....
        /*00f0*/ 	.word	0x00000270
        /*00f4*/ 	.word	0x000000ff
        /*00f8*/ 	.word	0x00000040
        /*00fc*/ 	.short	0x0100
        /*00fe*/ 	.byte	0x08
	.zero		1


	//   ....[4]....
        /*0100*/ 	.word	0x00000280
        /*0104*/ 	.word	0x000000ff
        /*0108*/ 	.word	0x00000010
        /*010c*/ 	.short	0x0100
        /*010e*/ 	.byte	0x08
	.zero		1


	//   ....[5]....
        /*0110*/ 	.word	0x00000290
        /*0114*/ 	.word	0x000000ff
        /*0118*/ 	.word	0x00000048
        /*011c*/ 	.short	0x0100
        /*011e*/ 	.byte	0x08
	.zero		1


	//   ....[6]....
        /*0120*/ 	.word	0x000002a0
        /*0124*/ 	.word	0x000000ff
        /*0128*/ 	.word	0x00000018
        /*012c*/ 	.short	0x0100
        /*012e*/ 	.byte	0x08
	.zero		1


	//   ....[7]....
        /*0130*/ 	.word	0x000002b0
        /*0134*/ 	.word	0x000000ff
        /*0138*/ 	.word	0x00000050
        /*013c*/ 	.short	0x0100
        /*013e*/ 	.byte	0x08
	.zero		1


	//   ....[8]....
        /*0140*/ 	.word	0x000002c0
        /*0144*/ 	.word	0x000000ff
        /*0148*/ 	.word	0x00000020
        /*014c*/ 	.short	0x0100
        /*014e*/ 	.byte	0x08
	.zero		1


	//   ....[9]....
        /*0150*/ 	.word	0x000002d0
        /*0154*/ 	.word	0x000000ff
        /*0158*/ 	.word	0x00000058
        /*015c*/ 	.short	0x0100
        /*015e*/ 	.byte	0x08
	.zero		1


	//   ....[10]....
        /*0160*/ 	.word	0x000002e0
        /*0164*/ 	.word	0x000000ff
        /*0168*/ 	.word	0x00000028
        /*016c*/ 	.short	0x0100
        /*016e*/ 	.byte	0x08
	.zero		1


	//   ....[11]....
        /*0170*/ 	.word	0x000002f0
        /*0174*/ 	.word	0x000000ff
        /*0178*/ 	.word	0x00000060
        /*017c*/ 	.short	0x0100
        /*017e*/ 	.byte	0x08
	.zero		1


	//   ....[12]....
        /*0180*/ 	.word	0x00000300
        /*0184*/ 	.word	0x000000ff
        /*0188*/ 	.word	0x00000030
        /*018c*/ 	.short	0x0100
        /*018e*/ 	.byte	0x08
	.zero		1


	//   ....[13]....
        /*0190*/ 	.word	0x00000310
        /*0194*/ 	.word	0x000000ff
        /*0198*/ 	.word	0x00000068
        /*019c*/ 	.short	0x0100
        /*019e*/ 	.byte	0x08
	.zero		1


	//   ....[14]....
        /*01a0*/ 	.word	0x00000620
        /*01a4*/ 	.word	0x000000ff
        /*01a8*/ 	.word	0x000000a0
        /*01ac*/ 	.short	0x0100
        /*01ae*/ 	.byte	0x08
	.zero		1


	//   ....[15]....
        /*01b0*/ 	.word	0x00000690
        /*01b4*/ 	.word	0x000000ff
        /*01b8*/ 	.word	0x000000a8
        /*01bc*/ 	.short	0x0100
        /*01be*/ 	.byte	0x08
	.zero		1


	//   ....[16]....
        /*01c0*/ 	.word	0x000006b0
        /*01c4*/ 	.word	0x000000ff
        /*01c8*/ 	.word	0x00000080
        /*01cc*/ 	.short	0x0100
        /*01ce*/ 	.byte	0x09
	.zero		1


	//   ....[17]....
        /*01d0*/ 	.word	0x000006c0
        /*01d4*/ 	.word	0x000000ff
        /*01d8*/ 	.word	0x00000088
        /*01dc*/ 	.short	0x0100
        /*01de*/ 	.byte	0x09
	.zero		1


	//   ....[18]....
        /*01e0*/ 	.word	0x000006d0
        /*01e4*/ 	.word	0x000000ff
        /*01e8*/ 	.word	0x00000090
        /*01ec*/ 	.short	0x0100
        /*01ee*/ 	.byte	0x09
	.zero		1


	//   ....[19]....
        /*01f0*/ 	.word	0x000006e0
        /*01f4*/ 	.word	0x000000ff
        /*01f8*/ 	.word	0x00000098
        /*01fc*/ 	.short	0x0100
        /*01fe*/ 	.byte	0x09
	.zero		1


	//   ....[20]....
        /*0200*/ 	.word	0x00001550
        /*0204*/ 	.word	0x000000ff
        /*0208*/ 	.word	0xfffffff8
        /*020c*/ 	.short	0x010a
        /*020e*/ 	.byte	0x2b
	.zero		1


	//   ....[21]....
        /*0210*/ 	.word	0x00001720
        /*0214*/ 	.word	0x00000003
        /*0218*/ 	.word	0x00000000
        /*021c*/ 	.short	0x010a
        /*021e*/ 	.byte	0x3f
	.zero		1


	//   ....[22]....
        /*0220*/ 	.word	0x00001780
        /*0224*/ 	.word	0x00000003
        /*0228*/ 	.word	0x00000000
        /*022c*/ 	.short	0x010a
        /*022e*/ 	.byte	0x3f
	.zero		1


	//   ....[23]....
        /*0230*/ 	.word	0x00001ae0
        /*0234*/ 	.word	0x000000ff
        /*0238*/ 	.word	0x00000000
        /*023c*/ 	.short	0x010a
        /*023e*/ 	.byte	0x04
	.zero		1


	//   ....[24]....
        /*0240*/ 	.word	0x00001b20
        /*0244*/ 	.word	0x000000ff
        /*0248*/ 	.word	0x00000000
        /*024c*/ 	.short	0x010a
        /*024e*/ 	.byte	0x04
	.zero		1


	//   ....[25]....
        /*0250*/ 	.word	0x00001d80
        /*0254*/ 	.word	0x000000ff
        /*0258*/ 	.word	0x00000000
        /*025c*/ 	.short	0x0101
        /*025e*/ 	.byte	0x04
	.zero		1


	//   ....[26]....
        /*0260*/ 	.word	0x00001e80
        /*0264*/ 	.word	0x00000003
        /*0268*/ 	.word	0x00000000
        /*026c*/ 	.short	0x0101
        /*026e*/ 	.byte	0x2e
	.zero		1


	//   ....[27]....
        /*0270*/ 	.word	0x00001f70
        /*0274*/ 	.word	0x000000ff
        /*0278*/ 	.word	0x00000000
        /*027c*/ 	.short	0x0101
        /*027e*/ 	.byte	0x04
	.zero		1


	//   ....[28]....
        /*0280*/ 	.word	0x00001fe0
        /*0284*/ 	.word	0x000000ff
        /*0288*/ 	.word	0x00000008
        /*028c*/ 	.short	0x010a
        /*028e*/ 	.byte	0x2b
	.zero		1


	//   ....[29]....
        /*0290*/ 	.word	0x00006c70
        /*0294*/ 	.word	0x00000000
        /*0298*/ 	.word	0x00000000
        /*029c*/ 	.short	0x0101
        /*029e*/ 	.byte	0x2e
	.zero		1


	//   ....[30]....
        /*02a0*/ 	.word	0x00007540
        /*02a4*/ 	.word	0x0000000b
        /*02a8*/ 	.word	0x00000038
        /*02ac*/ 	.short	0x010a
        /*02ae*/ 	.byte	0x3f
	.zero		1


	//   ....[31]....
        /*02b0*/ 	.word	0x00007930
        /*02b4*/ 	.word	0x00000006
        /*02b8*/ 	.word	0x000000a8
        /*02bc*/ 	.short	0x0101
        /*02be*/ 	.byte	0x3f
	.zero		1


	//   ....[32]....
        /*02c0*/ 	.word	0x00008040
        /*02c4*/ 	.word	0x00000007
        /*02c8*/ 	.word	0x00000000
        /*02cc*/ 	.short	0x010a
        /*02ce*/ 	.byte	0x3f
	.zero		1


	//   ....[33]....
        /*02d0*/ 	.word	0x000080c0
        /*02d4*/ 	.word	0x00000006
        /*02d8*/ 	.word	0x00000000
        /*02dc*/ 	.short	0x010a
        /*02de*/ 	.byte	0x3f
	.zero		1


	//   ....[34]....
        /*02e0*/ 	.word	0x00008150
        /*02e4*/ 	.word	0x00000007
        /*02e8*/ 	.word	0x00000000
        /*02ec*/ 	.short	0x010a
        /*02ee*/ 	.byte	0x3f
	.zero		1


	//   ....[35]....
        /*02f0*/ 	.word	0x000081e0
        /*02f4*/ 	.word	0x00000006
        /*02f8*/ 	.word	0x00000000
        /*02fc*/ 	.short	0x010a
        /*02fe*/ 	.byte	0x3f
	.zero		1


	//   ....[36]....
        /*0300*/ 	.word	0x00008270
        /*0304*/ 	.word	0x00000007
        /*0308*/ 	.word	0x00000000
        /*030c*/ 	.short	0x010a
        /*030e*/ 	.byte	0x3f
	.zero		1


	//   ....[37]....
        /*0310*/ 	.word	0x00008300
        /*0314*/ 	.word	0x00000006
        /*0318*/ 	.word	0x00000000
        /*031c*/ 	.short	0x010a
        /*031e*/ 	.byte	0x3f
	.zero		1


	//   ....[38]....
        /*0320*/ 	.word	0x00008390
        /*0324*/ 	.word	0x00000005
        /*0328*/ 	.word	0x00000000
        /*032c*/ 	.short	0x010a
        /*032e*/ 	.byte	0x3f
	.zero		1


	//   ....[39]....
        /*0330*/ 	.word	0x00008400
        /*0334*/ 	.word	0x00000003
        /*0338*/ 	.word	0xfffffff8
        /*033c*/ 	.short	0x010a
        /*033e*/ 	.byte	0x3f
	.zero		1


	//   ....[40]....
        /*0340*/ 	.word	0x00008450
        /*0344*/ 	.word	0x00000003
        /*0348*/ 	.word	0x00000000
        /*034c*/ 	.short	0x010a
        /*034e*/ 	.byte	0x3f
	.zero		1


	//   ....[41]....
        /*0350*/ 	.word	0x000084b0
        /*0354*/ 	.word	0x00000004
        /*0358*/ 	.word	0x00000000
        /*035c*/ 	.short	0x010a
        /*035e*/ 	.byte	0x3f
	.zero		1


	//   ....[42]....
        /*0360*/ 	.word	0x00008510
        /*0364*/ 	.word	0x00000003
        /*0368*/ 	.word	0x00000008
        /*036c*/ 	.short	0x010a
        /*036e*/ 	.byte	0x3f
	.zero		1


	//   ....[43]....
        /*0370*/ 	.word	0x000085e0
        /*0374*/ 	.word	0x0000000b
        /*0378*/ 	.word	0x00000038
        /*037c*/ 	.short	0x010a
        /*037e*/ 	.byte	0x3f
	.zero		1


	//   ....[44]....
        /*0380*/ 	.word	0x000086b0
        /*0384*/ 	.word	0x00000007
        /*0388*/ 	.word	0x00000000
        /*038c*/ 	.short	0x010a
        /*038e*/ 	.byte	0x3f
	.zero		1


	//   ....[45]....
        /*0390*/ 	.word	0x00008700
        /*0394*/ 	.word	0x00000006
        /*0398*/ 	.word	0x00000000
        /*039c*/ 	.short	0x010a
        /*039e*/ 	.byte	0x3f
	.zero		1


	//   ....[46]....
        /*03a0*/ 	.word	0x00008750
        /*03a4*/ 	.word	0x00000007
        /*03a8*/ 	.word	0x00000000
        /*03ac*/ 	.short	0x010a
        /*03ae*/ 	.byte	0x3f
	.zero		1


	//   ....[47]....
        /*03b0*/ 	.word	0x000087a0
        /*03b4*/ 	.word	0x00000006
        /*03b8*/ 	.word	0x00000000
        /*03bc*/ 	.short	0x010a
        /*03be*/ 	.byte	0x3f
	.zero		1


	//   ....[48]....
        /*03c0*/ 	.word	0x000087f0
        /*03c4*/ 	.word	0x00000007
        /*03c8*/ 	.word	0x00000000
        /*03cc*/ 	.short	0x010a
        /*03ce*/ 	.byte	0x3f
	.zero		1


	//   ....[49]....
        /*03d0*/ 	.word	0x00008840
        /*03d4*/ 	.word	0x00000006
        /*03d8*/ 	.word	0x00000000
        /*03dc*/ 	.short	0x010a
        /*03de*/ 	.byte	0x3f
	.zero		1


	//----- nvinfo : EIATTR_NUM_MBARRIERS
	.align		4
.L_37:
        /*03e0*/ 	.byte	0x03, 0x38
        /*03e2*/ 	.short	0x0014


	//----- nvinfo : EIATTR_EXIT_INSTR_OFFSETS
	.align		4
        /*03e4*/ 	.byte	0x04, 0x1c
        /*03e6*/ 	.short	(.L_39 - .L_38)


	//   ....[0]....
.L_38:
        /*03e8*/ 	.word	0x00001200


	//   ....[1]....
        /*03ec*/ 	.word	0x00001260


	//   ....[2]....
        /*03f0*/ 	.word	0x00007270


	//   ....[3]....
        /*03f4*/ 	.word	0x000072a0


	//   ....[4]....
        /*03f8*/ 	.word	0x000083e0


	//----- nvinfo : EIATTR_MAX_THREADS
	.align		4
.L_39:
        /*03fc*/ 	.byte	0x04, 0x05
        /*03fe*/ 	.short	(.L_41 - .L_40)
.L_40:
        /*0400*/ 	.word	0x00000180
        /*0404*/ 	.word	0x00000001
        /*0408*/ 	.word	0x00000001


	//----- nvinfo : EIATTR_CRS_STACK_SIZE
	.align		4
.L_41:
        /*040c*/ 	.byte	0x04, 0x1e
        /*040e*/ 	.short	(.L_43 - .L_42)
.L_42:
        /*0410*/ 	.word	0x00000000


	//----- nvinfo : EIATTR_CBANK_PARAM_SIZE
	.align		4
.L_43:
        /*0414*/ 	.byte	0x03, 0x19
        /*0416*/ 	.short	0x0470


	//----- nvinfo : EIATTR_PARAM_CBANK
	.align		4
        /*0418*/ 	.byte	0x04, 0x0a
        /*041a*/ 	.short	(.L_45 - .L_44)
	.align		4
.L_44:
        /*041c*/ 	.word	index@(.nv.constant0._ZN7cutlass13device_kernelINS_4gemm6kernel13GemmUniversalIN4cute5tupleIJiiiiEEENS1_10collective13CollectiveMmaINS1_34MainloopSm90TmaGmmaWarpSpecializedILi7ENS5_IJNS4_1CILi1EEESB_SB_EEENS1_32KernelTmaWarpSpecializedPingpongEEENS5_IJNSA_ILi64EEENSA_ILi192EEENSA_ILi128EEEEEEaNS5_IJlSB_lEEEaSJ_NS4_8TiledMMAINS4_8MMA_AtomIJNS4_4SM904GMMA27MMA_64x192x32_S32S8S8_SS_TNEEEENS4_6LayoutISC_NS5_IJNSA_ILi0EEESR_SR_EEEEENS5_IJNS4_10UnderscoreESU_SU_EEEEENS4_13SM90_TMA_LOADENS4_14ComposedLayoutINS4_7SwizzleILi3ELi4ELi3EEENS4_18smem_ptr_flag_bitsILi8EEENSQ_INS5_IJNSA_ILi8EEESH_EEENS5_IJSH_SB_EEEEEEEvNS4_8identityESX_S17_vS18_EENS_8epilogue10collective6detail29Sm90TmaWarpSpecializedAdapterINS1B_15DefaultEpilogueIaSJ_SJ_NS1A_6thread17LinearCombinationIaLi1EiiLNS1F_9ScaleType4KindE0ELNS_15FloatRoundStyleE2EaEENS1_15EpilogueDefaultEEEEEvvEEEEvNT_6ParamsE)
        /*0420*/ 	.short	0x0210
        /*0422*/ 	.short	0x0470


	//----- nvinfo : EIATTR_SW_WAR
	.align		4
.L_45:
        /*0424*/ 	.byte	0x04, 0x36
        /*0426*/ 	.short	(.L_47 - .L_46)
.L_46:
        /*0428*/ 	.word	0x00000008
.L_47:


//--------------------- .nv.callgraph             --------------------------
	.section	.nv.callgraph,"",@"SHT_CUDA_CALLGRAPH"
	.align	4
	.sectionentsize	8
	.align		4
        /*0000*/ 	.word	0x00000000
	.align		4
        /*0004*/ 	.word	0xffffffff
	.align		4
        /*0008*/ 	.word	index@(_ZN7cutlass13device_kernelINS_4gemm6kernel13GemmUniversalIN4cute5tupleIJiiiiEEENS1_10collective13CollectiveMmaINS1_34MainloopSm90TmaGmmaWarpSpecializedILi7ENS5_IJNS4_1CILi1EEESB_SB_EEENS1_32KernelTmaWarpSpecializedPingpongEEENS5_IJNSA_ILi64EEENSA_ILi192EEENSA_ILi128EEEEEEaNS5_IJlSB_lEEEaSJ_NS4_8TiledMMAINS4_8MMA_AtomIJNS4_4SM904GMMA27MMA_64x192x32_S32S8S8_SS_TNEEEENS4_6LayoutISC_NS5_IJNSA_ILi0EEESR_SR_EEEEENS5_IJNS4_10UnderscoreESU_SU_EEEEENS4_13SM90_TMA_LOADENS4_14ComposedLayoutINS4_7SwizzleILi3ELi4ELi3EEENS4_18smem_ptr_flag_bitsILi8EEENSQ_INS5_IJNSA_ILi8EEESH_EEENS5_IJSH_SB_EEEEEEEvNS4_8identityESX_S17_vS18_EENS_8epilogue10collective6detail29Sm90TmaWarpSpecializedAdapterINS1B_15DefaultEpilogueIaSJ_SJ_NS1A_6thread17LinearCombinationIaLi1EiiLNS1F_9ScaleType4KindE0ELNS_15FloatRoundStyleE2EaEENS1_15EpilogueDefaultEEEEEvvEEEEvNT_6ParamsE)
	.align		4
        /*000c*/ 	.word	index@(__assertfail)
	.align		4
        /*0010*/ 	.word	0x00000000
	.align		4
        /*0014*/ 	.word	0xfffffffe
	.align		4
        /*0018*/ 	.word	0x00000000
	.align		4
        /*001c*/ 	.word	0xfffffffd
	.align		4
        /*0020*/ 	.word	0x00000000
	.align		4
        /*0024*/ 	.word	0xfffffffc


//--------------------- .nv.constant4             --------------------------
	.section	.nv.constant4,"a",@progbits
	.align	8
	.align		8
.nv.constant4:
        /*0000*/ 	.dword	__assertfail
	.align		8
        /*0008*/ 	.dword	__unnamed_1
	.align		8
        /*0010*/ 	.dword	_ZN40_INTERNAL_0b413fac_4_k_cu_67f75534_177104cuda3std3__45__cpo5beginE
	.align		8
        /*0018*/ 	.dword	_ZN40_INTERNAL_0b413fac_4_k_cu_67f75534_177104cuda3std3__45__cpo3endE
	.align		8
        /*0020*/ 	.dword	_ZN40_INTERNAL_0b413fac_4_k_cu_67f75534_177104cuda3std3__45__cpo6cbeginE
	.align		8
        /*0028*/ 	.dword	_ZN40_INTERNAL_0b413fac_4_k_cu_67f75534_177104cuda3std3__45__cpo4cendE
	.align		8
        /*0030*/ 	.dword	_ZN40_INTERNAL_0b413fac_4_k_cu_67f75534_177104cuda3std3__442_GLOBAL__N__0b413fac_4_k_cu_67f75534_177106ignoreE
	.align		8
        /*0038*/ 	.dword	_ZN40_INTERNAL_0b413fac_4_k_cu_67f75534_177104cuda3std3__419piecewise_constructE
	.align		8
        /*0040*/ 	.dword	_ZN40_INTERNAL_0b413fac_4_k_cu_67f75534_177104cuda3std3__48in_placeE
	.align		8
        /*0048*/ 	.dword	_ZN40_INTERNAL_0b413fac_4_k_cu_67f75534_177104cuda3std6ranges3__45__cpo4swapE
	.align		8
        /*0050*/ 	.dword	_ZN40_INTERNAL_0b413fac_4_k_cu_67f75534_177104cuda3std6ranges3__45__cpo9iter_moveE
	.align		8
        /*0058*/ 	.dword	_ZN40_INTERNAL_0b413fac_4_k_cu_67f75534_177104cute7productE
	.align		8
        /*0060*/ 	.dword	_ZN40_INTERNAL_0b413fac_4_k_cu_67f75534_177104cute1_E
	.align		8
        /*0068*/ 	.dword	$str$22
	.align		8
        /*0070*/ 	.dword	$str$23


//--------------------- .text._ZN7cutlass13device_kernelINS_4gemm6kernel13GemmUniversalIN4cute5tupleIJiiiiEEENS1_10collective13CollectiveMmaINS1_34MainloopSm90TmaGmmaWarpSpecializedILi7ENS5_IJNS4_1CILi1EEESB_SB_EEENS1_32KernelTmaWarpSpecializedPingpongEEENS5_IJNSA_ILi64EEENSA_ILi192EEENSA_ILi128EEEEEEaNS5_IJlSB_lEEEaSJ_NS4_8TiledMMAINS4_8MMA_AtomIJNS4_4SM904GMMA27MMA_64x192x32_S32S8S8_SS_TNEEEENS4_6LayoutISC_NS5_IJNSA_ILi0EEESR_SR_EEEEENS5_IJNS4_10UnderscoreESU_SU_EEEEENS4_13SM90_TMA_LOADENS4_14ComposedLayoutINS4_7SwizzleILi3ELi4ELi3EEENS4_18smem_ptr_flag_bitsILi8EEENSQ_INS5_IJNSA_ILi8EEESH_EEENS5_IJSH_SB_EEEEEEEvNS4_8identityESX_S17_vS18_EENS_8epilogue10collective6detail29Sm90TmaWarpSpecializedAdapterINS1B_15DefaultEpilogueIaSJ_SJ_NS1A_6thread17LinearCombinationIaLi1EiiLNS1F_9ScaleType4KindE0ELNS_15FloatRoundStyleE2EaEENS1_15EpilogueDefaultEEEEEvvEEEEvNT_6ParamsE --------------------------
	.section	.text._ZN7cutlass13device_kernelINS_4gemm6kernel13GemmUniversalIN4cute5tupleIJiiiiEEENS1_10collective13CollectiveMmaINS1_34MainloopSm90TmaGmmaWarpSpecializedILi7ENS5_IJNS4_1CILi1EEESB_SB_EEENS1_32KernelTmaWarpSpecializedPingpongEEENS5_IJNSA_ILi64EEENSA_ILi192EEENSA_ILi128EEEEEEaNS5_IJlSB_lEEEaSJ_NS4_8TiledMMAINS4_8MMA_AtomIJNS4_4SM904GMMA27MMA_64x192x32_S32S8S8_SS_TNEEEENS4_6LayoutISC_NS5_IJNSA_ILi0EEESR_SR_EEEEENS5_IJNS4_10UnderscoreESU_SU_EEEEENS4_13SM90_TMA_LOADENS4_14ComposedLayoutINS4_7SwizzleILi3ELi4ELi3EEENS4_18smem_ptr_flag_bitsILi8EEENSQ_INS5_IJNSA_ILi8EEESH_EEENS5_IJSH_SB_EEEEEEEvNS4_8identityESX_S17_vS18_EENS_8epilogue10collective6detail29Sm90TmaWarpSpecializedAdapterINS1B_15DefaultEpilogueIaSJ_SJ_NS1A_6thread17LinearCombinationIaLi1EiiLNS1F_9ScaleType4KindE0ELNS_15FloatRoundStyleE2EaEENS1_15EpilogueDefaultEEEEEvvEEEEvNT_6ParamsE,"ax",@progbits
	.align	128
.text._ZN7cutlass13device_kernelINS_4gemm6kernel13GemmUniversalIN4cute5tupleIJiiiiEEENS1_10collective13CollectiveMmaINS1_34MainloopSm90TmaGmmaWarpSpecializedILi7ENS5_IJNS4_1CILi1EEESB_SB_EEENS1_32KernelTmaWarpSpecializedPingpongEEENS5_IJNSA_ILi64EEENSA_ILi192EEENSA_ILi128EEEEEEaNS5_IJlSB_lEEEaSJ_NS4_8TiledMMAINS4_8MMA_AtomIJNS4_4SM904GMMA27MMA_64x192x32_S32S8S8_SS_TNEEEENS4_6LayoutISC_NS5_IJNSA_ILi0EEESR_SR_EEEEENS5_IJNS4_10UnderscoreESU_SU_EEEEENS4_13SM90_TMA_LOADENS4_14ComposedLayoutINS4_7SwizzleILi3ELi4ELi3EEENS4_18smem_ptr_flag_bitsILi8EEENSQ_INS5_IJNSA_ILi8EEESH_EEENS5_IJSH_SB_EEEEEEEvNS4_8identityESX_S17_vS18_EENS_8epilogue10collective6detail29Sm90TmaWarpSpecializedAdapterINS1B_15DefaultEpilogueIaSJ_SJ_NS1A_6thread17LinearCombinationIaLi1EiiLNS1F_9ScaleType4KindE0ELNS_15FloatRoundStyleE2EaEENS1_15EpilogueDefaultEEEEEvvEEEEvNT_6ParamsE:
        .type           _ZN7cutlass13device_kernelINS_4gemm6kernel13GemmUniversalIN4cute5tupleIJiiiiEEENS1_10collective13CollectiveMmaINS1_34MainloopSm90TmaGmmaWarpSpecializedILi7ENS5_IJNS4_1CILi1EEESB_SB_EEENS1_32KernelTmaWarpSpecializedPingpongEEENS5_IJNSA_ILi64EEENSA_ILi192EEENSA_ILi128EEEEEEaNS5_IJlSB_lEEEaSJ_NS4_8TiledMMAINS4_8MMA_AtomIJNS4_4SM904GMMA27MMA_64x192x32_S32S8S8_SS_TNEEEENS4_6LayoutISC_NS5_IJNSA_ILi0EEESR_SR_EEEEENS5_IJNS4_10UnderscoreESU_SU_EEEEENS4_13SM90_TMA_LOADENS4_14ComposedLayoutINS4_7SwizzleILi3ELi4ELi3EEENS4_18smem_ptr_flag_bitsILi8EEENSQ_INS5_IJNSA_ILi8EEESH_EEENS5_IJSH_SB_EEEEEEEvNS4_8identityESX_S17_vS18_EENS_8epilogue10collective6detail29Sm90TmaWarpSpecializedAdapterINS1B_15DefaultEpilogueIaSJ_SJ_NS1A_6thread17LinearCombinationIaLi1EiiLNS1F_9ScaleType4KindE0ELNS_15FloatRoundStyleE2EaEENS1_15EpilogueDefaultEEEEEvvEEEEvNT_6ParamsE,@function
        .size           _ZN7cutlass13device_kernelINS_4gemm6kernel13GemmUniversalIN4cute5tupleIJiiiiEEENS1_10collective13CollectiveMmaINS1_34MainloopSm90TmaGmmaWarpSpecializedILi7ENS5_IJNS4_1CILi1EEESB_SB_EEENS1_32KernelTmaWarpSpecializedPingpongEEENS5_IJNSA_ILi64EEENSA_ILi192EEENSA_ILi128EEEEEEaNS5_IJlSB_lEEEaSJ_NS4_8TiledMMAINS4_8MMA_AtomIJNS4_4SM904GMMA27MMA_64x192x32_S32S8S8_SS_TNEEEENS4_6LayoutISC_NS5_IJNSA_ILi0EEESR_SR_EEEEENS5_IJNS4_10UnderscoreESU_SU_EEEEENS4_13SM90_TMA_LOADENS4_14ComposedLayoutINS4_7SwizzleILi3ELi4ELi3EEENS4_18smem_ptr_flag_bitsILi8EEENSQ_INS5_IJNSA_ILi8EEESH_EEENS5_IJSH_SB_EEEEEEEvNS4_8identityESX_S17_vS18_EENS_8epilogue10collective6detail29Sm90TmaWarpSpecializedAdapterINS1B_15DefaultEpilogueIaSJ_SJ_NS1A_6thread17LinearCombinationIaLi1EiiLNS1F_9ScaleType4KindE0ELNS_15FloatRoundStyleE2EaEENS1_15EpilogueDefaultEEEEEvvEEEEvNT_6ParamsE,(.L_x_271 - _ZN7cutlass13device_kernelINS_4gemm6kernel13GemmUniversalIN4cute5tupleIJiiiiEEENS1_10collective13CollectiveMmaINS1_34MainloopSm90TmaGmmaWarpSpecializedILi7ENS5_IJNS4_1CILi1EEESB_SB_EEENS1_32KernelTmaWarpSpecializedPingpongEEENS5_IJNSA_ILi64EEENSA_ILi192EEENSA_ILi128EEEEEEaNS5_IJlSB_lEEEaSJ_NS4_8TiledMMAINS4_8MMA_AtomIJNS4_4SM904GMMA27MMA_64x192x32_S32S8S8_SS_TNEEEENS4_6LayoutISC_NS5_IJNSA_ILi0EEESR_SR_EEEEENS5_IJNS4_10UnderscoreESU_SU_EEEEENS4_13SM90_TMA_LOADENS4_14ComposedLayoutINS4_7SwizzleILi3ELi4ELi3EEENS4_18smem_ptr_flag_bitsILi8EEENSQ_INS5_IJNSA_ILi8EEESH_EEENS5_IJSH_SB_EEEEEEEvNS4_8identityESX_S17_vS18_EENS_8epilogue10collective6detail29Sm90TmaWarpSpecializedAdapterINS1B_15DefaultEpilogueIaSJ_SJ_NS1A_6thread17LinearCombinationIaLi1EiiLNS1F_9ScaleType4KindE0ELNS_15FloatRoundStyleE2EaEENS1_15EpilogueDefaultEEEEEvvEEEEvNT_6ParamsE)
        .other          _ZN7cutlass13device_kernelINS_4gemm6kernel13GemmUniversalIN4cute5tupleIJiiiiEEENS1_10collective13CollectiveMmaINS1_34MainloopSm90TmaGmmaWarpSpecializedILi7ENS5_IJNS4_1CILi1EEESB_SB_EEENS1_32KernelTmaWarpSpecializedPingpongEEENS5_IJNSA_ILi64EEENSA_ILi192EEENSA_ILi128EEEEEEaNS5_IJlSB_lEEEaSJ_NS4_8TiledMMAINS4_8MMA_AtomIJNS4_4SM904GMMA27MMA_64x192x32_S32S8S8_SS_TNEEEENS4_6LayoutISC_NS5_IJNSA_ILi0EEESR_SR_EEEEENS5_IJNS4_10UnderscoreESU_SU_EEEEENS4_13SM90_TMA_LOADENS4_14ComposedLayoutINS4_7SwizzleILi3ELi4ELi3EEENS4_18smem_ptr_flag_bitsILi8EEENSQ_INS5_IJNSA_ILi8EEESH_EEENS5_IJSH_SB_EEEEEEEvNS4_8identityESX_S17_vS18_EENS_8epilogue10collective6detail29Sm90TmaWarpSpecializedAdapterINS1B_15DefaultEpilogueIaSJ_SJ_NS1A_6thread17LinearCombinationIaLi1EiiLNS1F_9ScaleType4KindE0ELNS_15FloatRoundStyleE2EaEENS1_15EpilogueDefaultEEEEEvvEEEEvNT_6ParamsE,@"STO_CUDA_ENTRY STV_DEFAULT"
_ZN7cutlass13device_kernelINS_4gemm6kernel13GemmUniversalIN4cute5tupleIJiiiiEEENS1_10collective13CollectiveMmaINS1_34MainloopSm90TmaGmmaWarpSpecializedILi7ENS5_IJNS4_1CILi1EEESB_SB_EEENS1_32KernelTmaWarpSpecializedPingpongEEENS5_IJNSA_ILi64EEENSA_ILi192EEENSA_ILi128EEEEEEaNS5_IJlSB_lEEEaSJ_NS4_8TiledMMAINS4_8MMA_AtomIJNS4_4SM904GMMA27MMA_64x192x32_S32S8S8_SS_TNEEEENS4_6LayoutISC_NS5_IJNSA_ILi0EEESR_SR_EEEEENS5_IJNS4_10UnderscoreESU_SU_EEEEENS4_13SM90_TMA_LOADENS4_14ComposedLayoutINS4_7SwizzleILi3ELi4ELi3EEENS4_18smem_ptr_flag_bitsILi8EEENSQ_INS5_IJNSA_ILi8EEESH_EEENS5_IJSH_SB_EEEEEEEvNS4_8identityESX_S17_vS18_EENS_8epilogue10collective6detail29Sm90TmaWarpSpecializedAdapterINS1B_15DefaultEpilogueIaSJ_SJ_NS1A_6thread17LinearCombinationIaLi1EiiLNS1F_9ScaleType4KindE0ELNS_15FloatRoundStyleE2EaEENS1_15EpilogueDefaultEEEEEvvEEEEvNT_6ParamsE:
[----:B------:R-:W0:Y:S02]  /*0000*/  LDC R1, c[0x0][0x28] ;  /* 0x00000a00ff017b82 */ /* 0x000e240000000800 */
[----:B0-----:R-:W-:Y:S01]  /*0010*/  VIADD R1, R1, 0xfffffff8 ;  /* 0xfffffff801017836 */ /* 0x001fe20000000000 */
[----:B------:R-:W0:Y:S01]  /*0020*/  S2R R5, SR_TID.X ;  /* 0x0000000000057919 */ /* 0x000e220000002100 */
[----:B------:R-:W-:Y:S01]  /*0030*/  ELECT P0, URZ, PT ;  /* 0x00000000003f782f */ /* 0x000fe20003800000 */
[----:B------:R-:W-:Y:S01]  /*0040*/  BSSY B0, `(.L_x_0) ;  /* 0x000000f000007945 */ /* 0x000fe20003800000 */
[--C-:B0-----:R-:W-:Y:S02]  /*0050*/  SHF.R.U32.HI R0, RZ, 0x5, R5.reuse ;  /* 0x00000005ff007819 */ /* 0x101fe40000011605 */
[----:B------:R-:W-:-:S03]  /*0060*/  SHF.R.U32.HI R4, RZ, 0x7, R5 ;  /* 0x00000007ff047819 */ /* 0x000fc60000011605 */
[----:B------:R-:W0:Y:S04]  /*0070*/  SHFL.IDX PT, R2, R0, RZ, 0x1f ;  /* 0x00001fff00027589 */ /* 0x000e2800000e0000 */
[----:B------:R1:W2:Y:S01]  /*0080*/  SHFL.IDX PT, R7, R4, RZ, 0x1f ;  /* 0x00001fff04077589 */ /* 0x0002a200000e0000 */
[----:B0-----:R-:W-:-:S13]  /*0090*/  ISETP.NE.OR P0, PT, R2, RZ, !P0 ;  /* 0x000000ff0200720c */ /* 0x001fda0004705670 */
[----:B-12---:R-:W-:Y:S05]  /*00a0*/  @P0 BRA `(.L_x_1) ;  /* 0x0000000000200947 */ /* 0x006fea0003800000 */
[----:B------:R-:W-:Y:S02]  /*00b0*/  ULDC.64 UR4, c[0x0][0x198] ;  /* 0x0000660000047ab9 */ /* 0x000fe40000000a00 */
[----:B------:R-:W-:Y:S02]  /*00c0*/  UIADD3 UR6, UP0, UR4, 0xf0, URZ ;  /* 0x000000f004067890 */ /* 0x000fe4000ff1e03f */
[----:B------:R-:W-:Y:S02]  /*00d0*/  UIADD3 UR4, UP1, UR4, 0x1f0, URZ ;  /* 0x000001f004047890 */ /* 0x000fe4000ff3e03f */
[----:B------:R-:W-:Y:S02]  /*00e0*/  UIADD3.X UR7, URZ, UR5, URZ, UP0, !UPT ;  /* 0x000000053f077290 */ /* 0x000fe400087fe43f */
[----:B------:R-:W-:-:S07]  /*00f0*/  UIADD3.X UR5, URZ, UR5, URZ, UP1, !UPT ;  /* 0x000000053f057290 */ /* 0x000fce0008ffe43f */
[----:B------:R0:W-:Y:S02]  /*0100*/  UTMACCTL.PF [UR6] ;  /* 0x00000000060079b9 */ /* 0x0001e40008040000 */
[----:B------:R0:W-:Y:S02]  /*0110*/  UTMACCTL.PF [UR4] ;  /* 0x00000000040079b9 */ /* 0x0001e40008040000 */
[----:B0-----:R-:W-:Y:S01]  /*0120*/  NOP ;  /* 0x0000000000007918 */ /* 0x001fe20000000000 */
.L_x_1:
[----:B------:R-:W-:Y:S05]  /*0130*/  BSYNC B0 ;  /* 0x0000000000007941 */ /* 0x000fea0003800000 */
.L_x_0:
[----:B------:R-:W0:Y:S02]  /*0140*/  SHFL.IDX PT, R3, R0, RZ, 0x1f ;  /* 0x00001fff00037589 */ /* 0x000e2400000e0000 */
[----:B0-----:R-:W-:-:S13]  /*0150*/  ISETP.NE.AND P0, PT, R3, RZ, PT ;  /* 0x000000ff0300720c */ /* 0x001fda0003f05270 */
[----:B------:R-:W-:Y:S05]  /*0160*/  @P0 BRA `(.L_x_2) ;  /* 0x0000000000700947 */ /* 0x000fea0003800000 */
[----:B------:R-:W0:Y:S01]  /*0170*/  S2UR UR8, SR_CgaCtaId ;  /* 0x00000000000879c3 */ /* 0x000e220000008800 */
[----:B------:R-:W-:Y:S01]  /*0180*/  UMOV UR4, 0x400 ;  /* 0x0000040000047882 */ /* 0x000fe20000000000 */
[----:B------:R-:W-:Y:S01]  /*0190*/  UMOV UR5, 0x1 ;  /* 0x0000000100057882 */ /* 0x000fe20000000000 */
[----:B------:R-:W-:Y:S01]  /*01a0*/  UMOV UR6, 0x80 ;  /* 0x0000008000067882 */ /* 0x000fe20000000000 */
[----:B------:R-:W-:Y:S01]  /*01b0*/  ELECT P0, URZ, PT ;  /* 0x00000000003f782f */ /* 0x000fe20003800000 */
[----:B------:R-:W-:-:S04]  /*01c0*/  UIADD3 UR6, -UR6, 0x100000, URZ ;  /* 0x0010000006067890 */ /* 0x000fc8000fffe13f */
[----:B------:R-:W-:Y:S02]  /*01d0*/  USHF.L.U32 UR7, UR6, 0xb, URZ ;  /* 0x0000000b06077899 */ /* 0x000fe4000800063f */
[----:B------:R-:W-:Y:S02]  /*01e0*/  USHF.L.U32 UR6, UR6, 0x1, URZ ;  /* 0x0000000106067899 */ /* 0x000fe4000800063f */
[----:B0-----:R-:W-:Y:S02]  /*01f0*/  ULEA UR8, UR8, UR4, 0x18 ;  /* 0x0000000408087291 */ /* 0x001fe4000f8ec03f */
[----:B------:R-:W-:-:S04]  /*0200*/  UIADD3 UR4, -UR5, 0x100000, URZ ;  /* 0x0010000005047890 */ /* 0x000fc8000fffe13f */
[----:B------:R-:W-:Y:S02]  /*0210*/  USHF.L.U32 UR5, UR4, 0xb, URZ ;  /* 0x0000000b04057899 */ /* 0x000fe4000800063f */
[----:B------:R-:W-:Y:S01]  /*0220*/  USHF.L.U32 UR4, UR4, 0x1, URZ ;  /* 0x0000000104047899 */ /* 0x000fe2000800063f */
[----:B------:R-:W0:Y:S11]  /*0230*/  FENCE.VIEW.ASYNC.S ;  /* 0x00000000000073c6 */ /* 0x000e360000000000 */
[----:B0-----:R0:W1:Y:S01]  /*0240*/  SYNCS.EXCH.64 URZ, [UR8], UR4 ;  /* 0x00000004083f75b2 */ /* 0x0010620008000100 */
[----:B------:R0:W2:Y:S01]  /*0250*/  SYNCS.EXCH.64 URZ, [UR8+0x38], UR6 ;  /* 0x00003806083f75b2 */ /* 0x0000a20008000100 */
[----:B------:R0:W3:Y:S01]  /*0260*/  SYNCS.EXCH.64 URZ, [UR8+0x8], UR4 ;  /* 0x00000804083f75b2 */ /* 0x0000e20008000100 */
[----:B------:R0:W4:Y:S01]  /*0270*/  SYNCS.EXCH.64 URZ, [UR8+0x40], UR6 ;  /* 0x00004006083f75b2 */ /* 0x0001220008000100 */
[----:B------:R0:W0:Y:S01]  /*0280*/  SYNCS.EXCH.64 URZ, [UR8+0x10], UR4 ;  /* 0x00001004083f75b2 */ /* 0x0000220008000100 */
        /* <DEDUP_REMOVED lines=9> */
[----:B------:R-:W-:Y:S01]  /*0320*/  NOP ;  /* 0x0000000000007918 */ /* 0x000fe20000000000 */
.L_x_2:
[----:B------:R-:W5:Y:S01]  /*0330*/  SHFL.IDX PT, R6, R0, RZ, 0x1f ;  /* 0x00001fff00067589 */ /* 0x000f6200000e0000 */
[----:B------:R-:W-:Y:S01]  /*0340*/  ELECT P0, URZ, PT ;  /* 0x00000000003f782f */ /* 0x000fe20003800000 */
[----:B------:R-:W-:Y:S01]  /*0350*/  NOP ;  /* 0x0000000000007918 */ /* 0x000fe20000000000 */
[----:B------:R-:W-:Y:S01]  /*0360*/  ELECT P1, URZ, PT ;  /* 0x00000000003f782f */ /* 0x000fe20003820000 */
[----:B------:R1:W2:Y:S01]  /*0370*/  SHFL.IDX PT, R3, R0, RZ, 0x1f ;  /* 0x00001fff00037589 */ /* 0x0002a200000e0000 */
[----:B0-----:R-:W-:Y:S01]  /*0380*/  UMOV UR4, 0x20 ;  /* 0x0000002000047882 */ /* 0x001fe20000000000 */
[----:B------:R-:W-:Y:S01]  /*0390*/  UMOV UR11, 0x80 ;  /* 0x00000080000b7882 */ /* 0x000fe20000000000 */
[----:B------:R-:W-:Y:S01]  /*03a0*/  NOP ;  /* 0x0000000000007918 */ /* 0x000fe20000000000 */
[----:B------:R-:W0:Y:S01]  /*03b0*/  SHFL.IDX PT, R4, R4, RZ, 0x1f ;  /* 0x00001fff04047589 */ /* 0x000e2200000e0000 */
[C---:B------:R-:W-:Y:S01]  /*03c0*/  VIADD R31, R7.reuse, 0xffffffff ;  /* 0xffffffff071f7836 */ /* 0x040fe20000000000 */
[----:B------:R-:W-:Y:S01]  /*03d0*/  ULDC.64 UR36, c[0x0][0x208] ;  /* 0x0000820000247ab9 */ /* 0x000fe20000000a00 */
[----:B------:R-:W-:-:S02]  /*03e0*/  ISETP.NE.AND P2, PT, R7, RZ, PT ;  /* 0x000000ff0700720c */ /* 0x000fc40003f45270 */
[----:B-1----:R-:W-:Y:S02]  /*03f0*/  SHF.R.S32.HI R0, RZ, 0x1f, R5 ;  /* 0x0000001fff007819 */ /* 0x002fe40000011405 */
[----:B------:R-:W-:Y:S02]  /*0400*/  ISETP.GE.U32.AND P3, PT, R31, 0x2, PT ;  /* 0x000000021f00780c */ /* 0x000fe40003f66070 */
[----:B------:R-:W-:-:S04]  /*0410*/  LEA.HI R0, R0, R5, RZ, 0x7 ;  /* 0x0000000500007211 */ /* 0x000fc800078f38ff */
[----:B------:R-:W-:Y:S02]  /*0420*/  LOP3.LUT R0, R0, 0xffffff80, RZ, 0xc0, !PT ;  /* 0xffffff8000007812 */ /* 0x000fe400078ec0ff */
[----:B-----5:R-:W-:Y:S02]  /*0430*/  ISETP.NE.OR P0, PT, R6, RZ, !P0 ;  /* 0x000000ff0600720c */ /* 0x020fe40004705670 */
[----:B--2---:R-:W-:Y:S02]  /*0440*/  ISETP.NE.OR P1, PT, R3, RZ, !P1 ;  /* 0x000000ff0300720c */ /* 0x004fe40004f25670 */
[----:B------:R-:W-:Y:S02]  /*0450*/  SHF.R.S32.HI R3, RZ, 0x1f, R2 ;  /* 0x0000001fff037819 */ /* 0x000fe40000011402 */
[----:B0-----:R-:W-:Y:S01]  /*0460*/  R2UR UR43, R4 ;  /* 0x00000000042b72ca */ /* 0x001fe200000e0000 */
[----:B------:R-:W-:Y:S01]  /*0470*/  IMAD.IADD R4, R5, 0x1, -R0 ;  /* 0x0000000105047824 */ /* 0x000fe200078e0a00 */
[----:B------:R-:W-:-:S05]  /*0480*/  LEA.HI R3, R3, R2, RZ, 0x2 ;  /* 0x0000000203037211 */ /* 0x000fca00078f10ff */
[----:B------:R-:W-:Y:S01]  /*0490*/  VOTEU.ALL UP0, P0 ;  /* 0x00000000003f7886 */ /* 0x000fe20000000000 */
[----:B------:R-:W-:Y:S01]  /*04a0*/  LOP3.LUT R3, R3, 0xfffffffc, RZ, 0xc0, !PT ;  /* 0xfffffffc03037812 */ /* 0x000fe200078ec0ff */
[----:B------:R-:W-:-:S03]  /*04b0*/  VOTEU.ALL UP1, P1 ;  /* 0x00000000003f7886 */ /* 0x000fc60000820000 */
[----:B------:R-:W0:Y:S01]  /*04c0*/  @!UP0 S2UR UR7, SR_CgaCtaId ;  /* 0x00000000000789c3 */ /* 0x000e220000008800 */
[----:B------:R-:W-:Y:S01]  /*04d0*/  @!UP0 UMOV UR6, 0x400 ;  /* 0x0000040000068882 */ /* 0x000fe20000000000 */
[----:B------:R-:W-:-:S04]  /*04e0*/  @!UP0 UIADD3 UR4, -UR4, 0x100000, URZ ;  /* 0x0010000004048890 */ /* 0x000fc8000fffe13f */
[----:B------:R-:W-:Y:S02]  /*04f0*/  @!UP0 USHF.L.U32 UR5, UR4, 0xb, URZ ;  /* 0x0000000b04058899 */ /* 0x000fe4000800063f */
[----:B------:R-:W-:Y:S01]  /*0500*/  @!UP0 USHF.L.U32 UR4, UR4, 0x1, URZ ;  /* 0x0000000104048899 */ /* 0x000fe2000800063f */
[----:B------:R-:W-:Y:S01]  /*0510*/  IMAD.IADD R14, R2, 0x1, -R3 ;  /* 0x00000001020e7824 */ /* 0x000fe200078e0a03 */
[----:B------:R-:W-:Y:S01]  /*0520*/  @!UP1 UMOV UR9, 0x400 ;  /* 0x0000040000099882 */ /* 0x000fe20000000000 */
[----:B------:R-:W-:Y:S01]  /*0530*/  VOTEU.ALL UP2, P1 ;  /* 0x00000000003f7886 */ /* 0x000fe20000840000 */
[----:B------:R-:W-:Y:S01]  /*0540*/  VOTEU.ALL UP3, P1 ;  /* 0x00000000003f7886 */ /* 0x000fe20000860000 */
[----:B------:R-:W-:Y:S01]  /*0550*/  VOTEU.ALL UP4, P1 ;  /* 0x00000000003f7886 */ /* 0x000fe20000880000 */
[----:B------:R-:W1:Y:S01]  /*0560*/  @!UP1 S2UR UR10, SR_CgaCtaId ;  /* 0x00000000000a99c3 */ /* 0x000e620000008800 */
[----:B------:R-:W-:Y:S01]  /*0570*/  VOTEU.ALL UP5, P1 ;  /* 0x00000000003f7886 */ /* 0x000fe200008a0000 */
[----:B0-----:R-:W-:-:S02]  /*0580*/  @!UP0 ULEA UR8, UR7, UR6, 0x18 ;  /* 0x0000000607088291 */ /* 0x001fc4000f8ec03f */
[----:B------:R-:W-:-:S04]  /*0590*/  @!UP1 UIADD3 UR6, -UR11, 0x100000, URZ ;  /* 0x001000000b069890 */ /* 0x000fc8000fffe13f */
[----:B------:R-:W-:Y:S02]  /*05a0*/  @!UP1 USHF.L.U32 UR7, UR6, 0xb, URZ ;  /* 0x0000000b06079899 */ /* 0x000fe4000800063f */
[----:B------:R-:W-:Y:S01]  /*05b0*/  @!UP1 USHF.L.U32 UR6, UR6, 0x1, URZ ;  /* 0x0000000106069899 */ /* 0x000fe2000800063f */
[----:B------:R-:W-:Y:S01]  /*05c0*/  VOTEU.ALL UP0, P0 ;  /* 0x00000000003f7886 */ /* 0x000fe20000000000 */
[----:B-1----:R-:W-:Y:S01]  /*05d0*/  @!UP1 ULEA UR9, UR10, UR9, 0x18 ;  /* 0x000000090a099291 */ /* 0x002fe2000f8ec03f */
[----:B------:R-:W-:Y:S02]  /*05e0*/  VOTEU.ALL UP1, P0 ;  /* 0x00000000003f7886 */ /* 0x000fe40000020000 */
[----:B------:R-:W-:Y:S01]  /*05f0*/  ULDC.64 UR10, c[0x0][0x598] ;  /* 0x00016600000a7ab9 */ /* 0x000fe20000000a00 */
[----:B------:R-:W-:Y:S01]  /*0600*/  ISETP.NE.AND P0, PT, R14, 0x3, PT ;  /* 0x000000030e00780c */ /* 0x000fe20003f05270 */
[----:B------:R-:W0:Y:S02]  /*0610*/  FENCE.VIEW.ASYNC.S ;  /* 0x00000000000073c6 */ /* 0x000e240000000000 */
[----:B0-----:R0:W3:Y:S01]  /*0620*/  @!UP0 SYNCS.EXCH.64 URZ, [UR8+0xa0], UR4 ;  /* 0x0000a004083f85b2 */ /* 0x0010e20008000100 */
[----:B------:R-:W-:-:S02]  /*0630*/  ISETP.NE.U32.AND P1, PT, RZ, UR10, PT ;  /* 0x0000000aff007c0c */ /* 0x000fc4000bf25070 */
[----:B------:R-:W-:Y:S02]  /*0640*/  ISETP.EQ.OR P0, PT, R14, RZ, !P0 ;  /* 0x000000ff0e00720c */ /* 0x000fe40004702670 */
[----:B------:R-:W-:Y:S02]  /*0650*/  ISETP.NE.AND.EX P1, PT, RZ, UR11, PT, P1 ;  /* 0x0000000bff007c0c */ /* 0x000fe4000bf25310 */
[----:B------:R-:W-:-:S04]  /*0660*/  ISETP.EQ.AND P0, PT, R7, RZ, P0 ;  /* 0x000000ff0700720c */ /* 0x000fc80000702270 */
[----:B------:R-:W-:-:S04]  /*0670*/  SEL R23, RZ, 0x1, !P0 ;  /* 0x00000001ff177807 */ /* 0x000fc80004000000 */
[----:B------:R-:W-:Y:S01]  /*0680*/  SEL R23, R23, 0x2, P3 ;  /* 0x0000000217177807 */ /* 0x000fe20001800000 */
[----:B------:R0:W3:Y:S01]  /*0690*/  @!UP1 SYNCS.EXCH.64 URZ, [UR8+0xa8], UR4 ;  /* 0x0000a804083f95b2 */ /* 0x0000e20008000100 */
[----:B------:R-:W-:Y:S01]  /*06a0*/  NOP ;  /* 0x0000000000007918 */ /* 0x000fe20000000000 */
[----:B------:R0:W3:Y:S01]  /*06b0*/  @!UP2 SYNCS.EXCH.64 URZ, [UR9+0x80], UR6 ;  /* 0x00008006093fa5b2 */ /* 0x0000e20008000100 */
[----:B------:R0:W3:Y:S01]  /*06c0*/  @!UP3 SYNCS.EXCH.64 URZ, [UR9+0x88], UR6 ;  /* 0x00008806093fb5b2 */ /* 0x0000e20008000100 */
[----:B------:R0:W3:Y:S01]  /*06d0*/  @!UP4 SYNCS.EXCH.64 URZ, [UR9+0x90], UR6 ;  /* 0x00009006093fc5b2 */ /* 0x0000e20008000100 */
[----:B------:R0:W3:Y:S01]  /*06e0*/  @!UP5 SYNCS.EXCH.64 URZ, [UR9+0x98], UR6 ;  /* 0x00009806093fd5b2 */ /* 0x0000e20008000100 */
[----:B------:R-:W-:Y:S01]  /*06f0*/  NOP ;  /* 0x0000000000007918 */ /* 0x000fe20000000000 */
[----:B---34-:R-:W-:Y:S06]  /*0700*/  BAR.SYNC.DEFER_BLOCKING 0x0 ;  /* 0x0000000000007b1d */ /* 0x018fec0000010000 */
[----:B0-----:R-:W-:Y:S05]  /*0710*/  @!P1 BRA `(.L_x_3) ;  /* 0x00000000001c9947 */ /* 0x001fea0003800000 */
[----:B------:R-:W0:Y:S02]  /*0720*/  LDC.64 R2, c[0x0][0x598] ;  /* 0x00016600ff027b82 */ /* 0x000e240000000a00 */
[----:B0-----:R-:W2:Y:S02]  /*0730*/  LDG.E.64 R2, desc[UR36][R2.64] ;  /* 0x0000002402027981 */ /* 0x001ea4000c1e1b00 */
[----:B--2---:R-:W-:-:S04]  /*0740*/  ISETP.NE.U32.AND P0, PT, R2, RZ, PT ;  /* 0x000000ff0200720c */ /* 0x004fc80003f05070 */
[----:B------:R-:W-:-:S13]  /*0750*/  ISETP.NE.AND.EX P0, PT, R3, RZ, PT, P0 ;  /* 0x000000ff0300720c */ /* 0x000fda0003f05300 */
[----:B------:R-:W-:Y:S05]  /*0760*/  @!P0 BRA `(.L_x_3) ;  /* 0x0000000000088947 */ /* 0x000fea0003800000 */
[----:B------:R1:W5:Y:S01]  /*0770*/  LD.E R120, desc[UR36][R2.64] ;  /* 0x0000002402787980 */ /* 0x000362000c101900 */
[----:B------:R-:W-:Y:S05]  /*0780*/  BRA `(.L_x_4) ;  /* 0x0000000000247947 */ /* 0x000fea0003800000 */
.L_x_3:
[----:B------:R-:W-:Y:S02]  /*0790*/  ULDC.64 UR4, c[0x0][0x588] ;  /* 0x0001620000047ab9 */ /* 0x000fe40000000a00 */
[----:B------:R-:W-:-:S04]  /*07a0*/  ISETP.NE.U32.AND P0, PT, RZ, UR4, PT ;  /* 0x00000004ff007c0c */ /* 0x000fc8000bf05070 */
[----:B------:R-:W-:-:S13]  /*07b0*/  ISETP.NE.AND.EX P0, PT, RZ, UR5, PT, P0 ;  /* 0x00000005ff007c0c */ /* 0x000fda000bf05300 */
[----:B------:R-:W-:Y:S05]  /*07c0*/  @!P0 BRA `(.L_x_5) ;  /* 0x00000000000c8947 */ /* 0x000fea0003800000 */
[----:B------:R-:W0:Y:S02]  /*07d0*/  LDC.64 R120, c[0x0][0x588] ;  /* 0x00016200ff787b82 */ /* 0x000e240000000a00 */
[----:B0-----:R0:W5:Y:S01]  /*07e0*/  LDG.E R120, desc[UR36][R120.64] ;  /* 0x0000002478787981 */ /* 0x001162000c1e1900 */
[----:B------:R-:W-:Y:S05]  /*07f0*/  BRA `(.L_x_4) ;  /* 0x0000000000087947 */ /* 0x000fea0003800000 */
.L_x_5:
[----:B------:R-:W-:Y:S02]  /*0800*/  ULDC UR4, c[0x0][0x580] ;  /* 0x0001600000047ab9 */ /* 0x000fe40000000800 */
[----:B------:R-:W-:-:S07]  /*0810*/  IMAD.U32 R120, RZ, RZ, UR4 ;  /* 0x00000004ff787e24 */ /* 0x000fce000f8e00ff */
.L_x_4:
[----:B------:R-:W-:Y:S02]  /*0820*/  ULDC.64 UR4, c[0x0][0x5a0] ;  /* 0x0001680000047ab9 */ /* 0x000fe40000000a00 */
[----:B------:R-:W-:-:S04]  /*0830*/  ISETP.NE.U32.AND P0, PT, RZ, UR4, PT ;  /* 0x00000004ff007c0c */ /* 0x000fc8000bf05070 */
[----:B------:R-:W-:-:S13]  /*0840*/  ISETP.NE.AND.EX P0, PT, RZ, UR5, PT, P0 ;  /* 0x00000005ff007c0c */ /* 0x000fda000bf05300 */
[----:B------:R-:W-:Y:S05]  /*0850*/  @!P0 BRA `(.L_x_6) ;  /* 0x00000000001c8947 */ /* 0x000fea0003800000 */
[----:B-1----:R-:W1:Y:S02]  /*0860*/  LDC.64 R2, c[0x0][0x5a0] ;  /* 0x00016800ff027b82 */ /* 0x002e640000000a00 */
[----:B-1----:R-:W2:Y:S02]  /*0870*/  LDG.E.64 R2, desc[UR36][R2.64] ;  /* 0x0000002402027981 */ /* 0x002ea4000c1e1b00 */
[----:B--2---:R-:W-:-:S04]  /*0880*/  ISETP.NE.U32.AND P0, PT, R2, RZ, PT ;  /* 0x000000ff0200720c */ /* 0x004fc80003f05070 */
[----:B------:R-:W-:-:S13]  /*0890*/  ISETP.NE.AND.EX P0, PT, R3, RZ, PT, P0 ;  /* 0x000000ff0300720c */ /* 0x000fda0003f05300 */
[----:B------:R-:W-:Y:S05]  /*08a0*/  @!P0 BRA `(.L_x_6) ;  /* 0x0000000000088947 */ /* 0x000fea0003800000 */
[----:B0-----:R2:W5:Y:S01]  /*08b0*/  LD.E R121, desc[UR36][R2.64] ;  /* 0x0000002402797980 */ /* 0x001562000c101900 */
[----:B------:R-:W-:Y:S05]  /*08c0*/  BRA `(.L_x_7) ;  /* 0x0000000000247947 */ /* 0x000fea0003800000 */
.L_x_6:
[----:B------:R-:W-:Y:S02]  /*08d0*/  ULDC.64 UR4, c[0x0][0x590] ;  /* 0x0001640000047ab9 */ /* 0x000fe40000000a00 */
[----:B------:R-:W-:-:S04]  /*08e0*/  ISETP.NE.U32.AND P0, PT, RZ, UR4, PT ;  /* 0x00000004ff007c0c */ /* 0x000fc8000bf05070 */
[----:B------:R-:W-:-:S13]  /*08f0*/  ISETP.NE.AND.EX P0, PT, RZ, UR5, PT, P0 ;  /* 0x00000005ff007c0c */ /* 0x000fda000bf05300 */
[----:B------:R-:W-:Y:S05]  /*0900*/  @!P0 BRA `(.L_x_8) ;  /* 0x00000000000c8947 */ /* 0x000fea0003800000 */
[----:B-1----:R-:W0:Y:S02]  /*0910*/  LDC.64 R2, c[0x0][0x590] ;  /* 0x00016400ff027b82 */ /* 0x002e240000000a00 */
[----:B0-----:R0:W5:Y:S01]  /*0920*/  LDG.E R121, desc[UR36][R2.64] ;  /* 0x0000002402797981 */ /* 0x001162000c1e1900 */
[----:B------:R-:W-:Y:S05]  /*0930*/  BRA `(.L_x_7) ;  /* 0x0000000000087947 */ /* 0x000fea0003800000 */
.L_x_8:
[----:B------:R-:W-:Y:S02]  /*0940*/  ULDC UR4, c[0x0][0x584] ;  /* 0x0001610000047ab9 */ /* 0x000fe40000000800 */
[----:B0-----:R-:W-:-:S07]  /*0950*/  IMAD.U32 R121, RZ, RZ, UR4 ;  /* 0x00000004ff797e24 */ /* 0x001fce000f8e00ff */
.L_x_7:
[----:B012---:R-:W0:Y:S01]  /*0960*/  LDC R2, c[0x0][0x65c] ;  /* 0x00019700ff027b82 */ /* 0x007e220000000800 */
[----:B------:R-:W1:Y:S01]  /*0970*/  S2R R15, SR_CTAID.Y ;  /* 0x00000000000f7919 */ /* 0x000e620000002600 */
[----:B------:R-:W-:Y:S01]  /*0980*/  ULDC UR6, c[0x0][0x28c] ;  /* 0x0000a30000067ab9 */ /* 0x000fe20000000800 */
[----:B------:R-:W-:Y:S01]  /*0990*/  ISETP.NE.AND P0, PT, R7, 0x2, PT ;  /* 0x000000020700780c */ /* 0x000fe20003f05270 */
[----:B------:R-:W-:Y:S01]  /*09a0*/  UIADD3 UR6, UR6, 0x7f, URZ ;  /* 0x0000007f06067890 */ /* 0x000fe2000fffe03f */
[----:B------:R-:W2:Y:S01]  /*09b0*/  S2R R6, SR_CTAID.X ;  /* 0x0000000000067919 */ /* 0x000ea20000002500 */
[----:B------:R-:W-:Y:S01]  /*09c0*/  UMOV UR38, URZ ;  /* 0x0000003f00267c82 */ /* 0x000fe20008000000 */
[----:B------:R-:W-:Y:S01]  /*09d0*/  UMOV UR39, URZ ;  /* 0x0000003f00277c82 */ /* 0x000fe20008000000 */
[----:B------:R-:W-:Y:S01]  /*09e0*/  USHF.R.S32.HI UR7, URZ, 0x1f, UR6 ;  /* 0x0000001f3f077899 */ /* 0x000fe20008011406 */
[----:B------:R-:W-:-:S03]  /*09f0*/  ULDC.64 UR8, c[0x0][0x650] ;  /* 0x0001940000087ab9 */ /* 0x000fc60000000a00 */
[----:B------:R-:W-:-:S04]  /*0a00*/  ULEA.HI UR7, UR7, UR6, URZ, 0x7 ;  /* 0x0000000607077291 */ /* 0x000fc8000f8f383f */
[----:B------:R-:W-:Y:S01]  /*0a10*/  USHF.R.S32.HI UR40, URZ, 0x7, UR7 ;  /* 0x000000073f287899 */ /* 0x000fe20008011407 */
[----:B0-----:R-:W-:-:S13]  /*0a20*/  ISETP.NE.AND P1, PT, R2, 0x1, PT ;  /* 0x000000010200780c */ /* 0x001fda0003f25270 */
[----:B------:R-:W2:Y:S01]  /*0a30*/  @P1 LDC R17, c[0x0][0x10] ;  /* 0x00000400ff111b82 */ /* 0x000ea20000000800 */
[----:B-1----:R-:W-:Y:S02]  /*0a40*/  @P1 IMAD.MOV.U32 R8, RZ, RZ, R15 ;  /* 0x000000ffff081224 */ /* 0x002fe400078e000f */
[----:B------:R-:W-:Y:S02]  /*0a50*/  @P1 IMAD.MOV.U32 R9, RZ, RZ, RZ ;  /* 0x000000ffff091224 */ /* 0x000fe400078e00ff */
[----:B------:R-:W-:-:S03]  /*0a60*/  @P1 IMAD.MOV.U32 R7, RZ, RZ, RZ ;  /* 0x000000ffff071224 */ /* 0x000fc600078e00ff */
[----:B------:R-:W0:Y:S01]  /*0a70*/  @!P1 LDC R3, c[0x0][0xc] ;  /* 0x00000300ff039b82 */ /* 0x000e220000000800 */
[----:B------:R-:W-:Y:S01]  /*0a80*/  ULDC UR4, c[0x0][0xc] ;  /* 0x0000030000047ab9 */ /* 0x000fe20000000800 */
[----:B------:R-:W-:Y:S02]  /*0a90*/  ULDC UR5, c[0x0][0x10] ;  /* 0x0000040000057ab9 */ /* 0x000fe40000000800 */
[----:B------:R-:W-:-:S04]  /*0aa0*/  UIMAD.WIDE.U32 UR4, UR4, UR5, URZ ;  /* 0x00000005040472a5 */ /* 0x000fc8000f8e003f */
[----:B------:R-:W1:Y:S01]  /*0ab0*/  LDC R0, c[0x0][0x14] ;  /* 0x00000500ff007b82 */ /* 0x000e620000000800 */
[----:B--2---:R-:W-:-:S04]  /*0ac0*/  @P1 IMAD.WIDE.U32 R16, R6, R17, R8 ;  /* 0x0000001106101225 */ /* 0x004fc800078e0008 */
[----:B------:R-:W-:Y:S02]  /*0ad0*/  @P1 IMAD.IADD R17, R17, 0x1, R7 ;  /* 0x0000000111111824 */ /* 0x000fe400078e0207 */
[----:B------:R-:W-:Y:S02]  /*0ae0*/  IMAD.MOV.U32 R7, RZ, RZ, RZ ;  /* 0x000000ffff077224 */ /* 0x000fe400078e00ff */
[----:B0-----:R-:W-:-:S04]  /*0af0*/  @!P1 IMAD.WIDE.U32 R8, R3, R15, R6 ;  /* 0x0000000f03089225 */ /* 0x001fc800078e0006 */
[----:B------:R-:W-:Y:S02]  /*0b00*/  @!P1 IMAD.MOV.U32 R16, RZ, RZ, R8 ;  /* 0x000000ffff109224 */ /* 0x000fe400078e0008 */
[----:B-1----:R-:W-:-:S04]  /*0b10*/  IMAD.WIDE.U32 R10, R0, UR4, RZ ;  /* 0x00000004000a7c25 */ /* 0x002fc8000f8e00ff */
[----:B------:R-:W-:Y:S01]  /*0b20*/  IMAD R3, R0, UR5, RZ ;  /* 0x0000000500037c24 */ /* 0x000fe2000f8e02ff */
[----:B------:R0:W-:Y:S01]  /*0b30*/  STL.64 [R1], R10 ;  /* 0x0000000a01007387 */ /* 0x0001e20000100a00 */
[----:B------:R-:W-:Y:S02]  /*0b40*/  @!P1 IMAD.MOV.U32 R17, RZ, RZ, R9 ;  /* 0x000000ffff119224 */ /* 0x000fe400078e0009 */
[----:B------:R-:W-:Y:S01]  /*0b50*/  IMAD.IADD R0, R11, 0x1, R3 ;  /* 0x000000010b007824 */ /* 0x000fe200078e0203 */
[----:B------:R-:W-:Y:S06]  /*0b60*/  @P0 BRA `(.L_x_9) ;  /* 0x0000000000280947 */ /* 0x000fec0003800000 */
[----:B------:R-:W-:Y:S01]  /*0b70*/  UIMAD.WIDE.U32 UR4, UR40, 0x24924925, URZ ;  /* 0x24924925280478a5 */ /* 0x000fe2000f8e003f */
[----:B------:R-:W-:Y:S01]  /*0b80*/  IADD3 R16, P0, R16, R10, RZ ;  /* 0x0000000a10107210 */ /* 0x000fe20007f1e0ff */
[----:B------:R-:W-:Y:S02]  /*0b90*/  UISETP.GE.U32.AND UP0, UPT, UR40, 0x7, UPT ;  /* 0x000000072800788c */ /* 0x000fe4000bf06070 */
[----:B------:R-:W-:Y:S02]  /*0ba0*/  UIADD3 UR4, -UR5, UR40, URZ ;  /* 0x0000002805047290 */ /* 0x000fe4000fffe13f */
[----:B------:R-:W-:Y:S01]  /*0bb0*/  IMAD.X R17, R0, 0x1, R17, P0 ;  /* 0x0000000100117824 */ /* 0x000fe200000e0611 */
[----:B------:R-:W-:Y:S01]  /*0bc0*/  UMOV UR39, URZ ;  /* 0x0000003f00277c82 */ /* 0x000fe20008000000 */
[----:B------:R-:W-:-:S04]  /*0bd0*/  ULEA.HI UR4, UR4, UR5, URZ, 0x1f ;  /* 0x0000000504047291 */ /* 0x000fc8000f8ff83f */
[----:B------:R-:W-:-:S04]  /*0be0*/  USHF.R.U32.HI UR4, URZ, 0x2, UR4 ;  /* 0x000000023f047899 */ /* 0x000fc80008011604 */
[----:B------:R-:W-:Y:S02]  /*0bf0*/  @UP0 ULOP3.LUT UR39, UR4, 0x1, URZ, 0xc0, !UPT ;  /* 0x0000000104270892 */ /* 0x000fe4000f8ec03f */
[----:B------:R-:W-:-:S12]  /*0c00*/  UIMAD UR38, UR4, -0x7, UR40 ;  /* 0xfffffff9042678a4 */ /* 0x000fd8000f8e0228 */
.L_x_9:
[----:B------:R-:W-:Y:S01]  /*0c10*/  ISETP.GE.U32.AND P0, PT, R16, UR8, PT ;  /* 0x0000000810007c0c */ /* 0x000fe2000bf06070 */
[----:B------:R-:W-:Y:S01]  /*0c20*/  IMAD.MOV.U32 R22, RZ, RZ, -0x1 ;  /* 0xffffffffff167424 */ /* 0x000fe200078e00ff */
[----:B------:R-:W-:Y:S01]  /*0c30*/  PRMT R3, RZ, 0x7610, R3 ;  /* 0x00007610ff037816 */ /* 0x000fe20000000003 */
[----:B------:R-:W-:Y:S01]  /*0c40*/  IMAD.MOV.U32 R19, RZ, RZ, -0x1 ;  /* 0xffffffffff137424 */ /* 0x000fe200078e00ff */
[----:B------:R-:W-:Y:S01]  /*0c50*/  ISETP.GE.U32.AND.EX P0, PT, R17, UR9, PT, P0 ;  /* 0x0000000911007c0c */ /* 0x000fe2000bf06100 */
[----:B------:R-:W-:-:S12]  /*0c60*/  IMAD.MOV.U32 R18, RZ, RZ, -0x1 ;  /* 0xffffffffff127424 */ /* 0x000fd800078e00ff */
[----:B------:R-:W-:Y:S05]  /*0c70*/  @P0 BRA `(.L_x_10) ;  /* 0x0000000400580947 */ /* 0x000fea0003800000 */
[----:B------:R-:W1:Y:S01]  /*0c80*/  LDC.64 R20, c[0x0][0x628] ;  /* 0x00018a00ff147b82 */ /* 0x000e620000000a00 */
[----:B------:R-:W-:Y:S02]  /*0c90*/  IMAD.MOV.U32 R8, RZ, RZ, R16 ;  /* 0x000000ffff087224 */ /* 0x000fe400078e0010 */
[----:B------:R-:W-:-:S05]  /*0ca0*/  IMAD.MOV.U32 R9, RZ, RZ, R17 ;  /* 0x000000ffff097224 */ /* 0x000fca00078e0011 */
[----:B------:R-:W2:Y:S08]  /*0cb0*/  LDC R18, c[0x0][0x630] ;  /* 0x00018c00ff127b82 */ /* 0x000eb00000000800 */
[----:B------:R-:W3:Y:S01]  /*0cc0*/  LDC.64 R24, c[0x0][0x620] ;  /* 0x00018800ff187b82 */ /* 0x000ee20000000a00 */
[----:B-1----:R-:W-:-:S04]  /*0cd0*/  ISETP.NE.U32.AND P0, PT, R20, RZ, PT ;  /* 0x000000ff1400720c */ /* 0x002fc80003f05070 */
[----:B------:R-:W-:-:S13]  /*0ce0*/  ISETP.NE.AND.EX P0, PT, R21, RZ, PT, P0 ;  /* 0x000000ff1500720c */ /* 0x000fda0003f05300 */
[----:B--23--:R-:W-:Y:S05]  /*0cf0*/  @!P0 BRA `(.L_x_11) ;  /* 0x0000000000288947 */ /* 0x00cfea0003800000 */
[----:B------:R-:W1:Y:S02]  /*0d00*/  LDC R3, c[0x0][0x634] ;  /* 0x00018d00ff037b82 */ /* 0x000e640000000800 */
[----:B-1----:R-:W-:-:S05]  /*0d10*/  IADD3 R3, P0, R16, R3, RZ ;  /* 0x0000000310037210 */ /* 0x002fca0007f1e0ff */
[----:B------:R-:W-:-:S04]  /*0d20*/  IMAD.X R19, RZ, RZ, R17, P0 ;  /* 0x000000ffff137224 */ /* 0x000fc800000e0611 */
[----:B------:R-:W-:-:S04]  /*0d30*/  IMAD.WIDE.U32 R8, R19, R20, RZ ;  /* 0x0000001413087225 */ /* 0x000fc800078e00ff */
[----:B0-----:R-:W-:-:S04]  /*0d40*/  IMAD.WIDE.U32 R10, P0, R3, R21, R8 ;  /* 0x00000015030a7225 */ /* 0x001fc80007800008 */
[----:B------:R-:W-:-:S04]  /*0d50*/  IMAD.WIDE.U32 R8, R3, R20, RZ ;  /* 0x0000001403087225 */ /* 0x000fc800078e00ff */
[----:B------:R-:W-:Y:S01]  /*0d60*/  IMAD.X R13, RZ, RZ, RZ, P0 ;  /* 0x000000ffff0d7224 */ /* 0x000fe200000e06ff */
[----:B------:R-:W-:Y:S01]  /*0d70*/  IADD3 RZ, P0, R9, R10, RZ ;  /* 0x0000000a09ff7210 */ /* 0x000fe20007f1e0ff */
[----:B------:R-:W-:-:S04]  /*0d80*/  IMAD.MOV.U32 R12, RZ, RZ, R11 ;  /* 0x000000ffff0c7224 */ /* 0x000fc800078e000b */
[----:B------:R-:W-:-:S08]  /*0d90*/  IMAD.WIDE.U32.X R8, R19, R21, R12, P0 ;  /* 0x0000001513087225 */ /* 0x000fd000000e040c */
.L_x_11:
[-CC-:B------:R-:W-:Y:S01]  /*0da0*/  SHF.R.U64 R30, R8, R18.reuse, R9.reuse ;  /* 0x00000012081e7219 */ /* 0x180fe20000001209 */
[----:B------:R-:W1:Y:S01]  /*0db0*/  LDC R12, c[0x0][0x618] ;  /* 0x00018600ff0c7b82 */ /* 0x000e620000000800 */
[----:B------:R-:W-:Y:S01]  /*0dc0*/  SHF.R.U32.HI R7, RZ, R18, R9 ;  /* 0x00000012ff077219 */ /* 0x000fe20000011609 */
[----:B------:R-:W-:Y:S01]  /*0dd0*/  ULDC UR4, c[0x0][0x150] ;  /* 0x0000540000047ab9 */ /* 0x000fe20000000800 */
[----:B0-----:R-:W-:Y:S02]  /*0de0*/  IADD3 R11, P0, RZ, -R30, RZ ;  /* 0x8000001eff0b7210 */ /* 0x001fe40007f1e0ff */
[----:B------:R-:W-:-:S03]  /*0df0*/  I2FP.F32.U32 R3, R6 ;  /* 0x0000000600037245 */ /* 0x000fc60000201000 */
[----:B------:R-:W0:Y:S01]  /*0e00*/  LDC.64 R26, c[0x0][0x640] ;  /* 0x00019000ff1a7b82 */ /* 0x000e220000000a00 */
[----:B------:R-:W-:Y:S02]  /*0e10*/  IMAD.X R13, RZ, RZ, ~R7, P0 ;  /* 0x000000ffff0d7224 */ /* 0x000fe400000e0e07 */
[----:B------:R-:W-:Y:S01]  /*0e20*/  FMUL R3, R3, UR4 ;  /* 0x0000000403037c20 */ /* 0x000fe20008400000 */
[----:B------:R-:W-:Y:S01]  /*0e30*/  IMAD.WIDE.U32 R8, R11, R24, R16 ;  /* 0x000000180b087225 */ /* 0x000fe200078e0010 */
[----:B------:R-:W-:-:S03]  /*0e40*/  ULDC UR4, c[0x0][0x154] ;  /* 0x0000550000047ab9 */ /* 0x000fc60000000800 */
[----:B------:R-:W-:Y:S01]  /*0e50*/  IMAD R10, R13, R24, RZ ;  /* 0x000000180d0a7224 */ /* 0x000fe200078e02ff */
[----:B------:R-:W2:Y:S01]  /*0e60*/  LDC R7, c[0x0][0x144] ;  /* 0x00005100ff077b82 */ /* 0x000ea20000000800 */
[----:B------:R-:W3:Y:S02]  /*0e70*/  F2I.U32.TRUNC.NTZ R3, R3 ;  /* 0x0000000300037305 */ /* 0x000ee4000020f000 */
[----:B------:R-:W-:-:S04]  /*0e80*/  IMAD R11, R11, R25, R10 ;  /* 0x000000190b0b7224 */ /* 0x000fc800078e020a */
[----:B------:R-:W-:Y:S01]  /*0e90*/  IMAD.IADD R9, R9, 0x1, R11 ;  /* 0x0000000109097824 */ /* 0x000fe200078e020b */
[----:B------:R-:W4:Y:S01]  /*0ea0*/  LDC R18, c[0x0][0x608] ;  /* 0x00018200ff127b82 */ /* 0x000f220000000800 */
[----:B------:R-:W-:-:S03]  /*0eb0*/  IMAD.MOV.U32 R11, RZ, RZ, -0x1 ;  /* 0xffffffffff0b7424 */ /* 0x000fc600078e00ff */
[-C--:B-1----:R-:W-:Y:S02]  /*0ec0*/  SHF.R.U64 R22, R8, R12.reuse, R9 ;  /* 0x0000000c08167219 */ /* 0x082fe40000001209 */
[----:B------:R-:W-:Y:S02]  /*0ed0*/  I2FP.F32.U32 R8, R15 ;  /* 0x0000000f00087245 */ /* 0x000fe40000201000 */
[----:B------:R-:W1:Y:S01]  /*0ee0*/  LDC R24, c[0x0][0x658] ;  /* 0x00019600ff187b82 */ /* 0x000e620000000800 */
[----:B0-----:R-:W-:Y:S01]  /*0ef0*/  ISETP.NE.U32.AND P0, PT, R26, RZ, PT ;  /* 0x000000ff1a00720c */ /* 0x001fe20003f05070 */
[----:B---3--:R-:W-:Y:S01]  /*0f00*/  IMAD.MOV R10, RZ, RZ, -R3 ;  /* 0x000000ffff0a7224 */ /* 0x008fe200078e0a03 */
[----:B------:R-:W-:Y:S01]  /*0f10*/  SHF.R.U32.HI R9, RZ, R12, R9 ;  /* 0x0000000cff097219 */ /* 0x000fe20000011609 */
[----:B------:R-:W-:Y:S01]  /*0f20*/  FMUL R8, R8, UR4 ;  /* 0x0000000408087c20 */ /* 0x000fe20008400000 */
[----:B------:R-:W-:-:S03]  /*0f30*/  ISETP.NE.AND.EX P0, PT, R27, RZ, PT, P0 ;  /* 0x000000ff1b00720c */ /* 0x000fc60003f05300 */
[----:B------:R-:W0:Y:S01]  /*0f40*/  LDC R20, c[0x0][0x148] ;  /* 0x00005200ff147b82 */ /* 0x000e220000000800 */
[----:B--2---:R-:W-:-:S07]  /*0f50*/  IMAD R3, R7, R10, R6 ;  /* 0x0000000a07037224 */ /* 0x004fce00078e0206 */
[----:B------:R-:W2:Y:S01]  /*0f60*/  LDC R21, c[0x0][0x600] ;  /* 0x00018000ff157b82 */ /* 0x000ea20000000800 */
[-CC-:B----4-:R-:W-:Y:S02]  /*0f70*/  SHF.R.U64 R32, R22, R18.reuse, R9.reuse ;  /* 0x0000001216207219 */ /* 0x190fe40000001209 */
[----:B------:R-:W-:Y:S01]  /*0f80*/  SHF.R.U32.HI R7, RZ, R18, R9 ;  /* 0x00000012ff077219 */ /* 0x000fe20000011609 */
[----:B------:R-:W-:Y:S01]  /*0f90*/  IMAD.MOV.U32 R9, RZ, RZ, 0x1 ;  /* 0x00000001ff097424 */ /* 0x000fe200078e00ff */
[----:B------:R3:W4:Y:S03]  /*0fa0*/  F2I.U32.TRUNC.NTZ R18, R8 ;  /* 0x0000000800127305 */ /* 0x000726000020f000 */
[----:B------:R-:W0:Y:S01]  /*0fb0*/  LDC R25, c[0x0][0x648] ;  /* 0x00019200ff197b82 */ /* 0x000e220000000800 */
[-C--:B-1----:R-:W-:Y:S02]  /*0fc0*/  SHF.L.U32 R6, R11, R24.reuse, RZ ;  /* 0x000000180b067219 */ /* 0x082fe400000006ff */
[----:B------:R-:W-:-:S02]  /*0fd0*/  SHF.R.U64 R34, R32, R24, R7 ;  /* 0x0000001820227219 */ /* 0x000fc40000001207 */
[----:B------:R-:W-:Y:S02]  /*0fe0*/  LOP3.LUT R13, RZ, R6, RZ, 0x33, !PT ;  /* 0x00000006ff0d7212 */ /* 0x000fe400078e33ff */
[-C--:B------:R-:W-:Y:S01]  /*0ff0*/  SHF.R.U32.HI R7, RZ, R24.reuse, R7 ;  /* 0x00000018ff077219 */ /* 0x080fe20000011607 */
[----:B------:R-:W1:Y:S01]  /*1000*/  LDC R29, c[0x0][0x638] ;  /* 0x00018e00ff1d7b82 */ /* 0x000e620000000800 */
[----:B------:R-:W-:Y:S01]  /*1010*/  SHF.L.U32 R12, R9, R24, RZ ;  /* 0x00000018090c7219 */ /* 0x000fe200000006ff */
[----:B------:R-:W-:-:S06]  /*1020*/  IMAD.MOV.U32 R6, RZ, RZ, R34 ;  /* 0x000000ffff067224 */ /* 0x000fcc00078e0022 */
[----:B------:R-:W0:Y:S01]  /*1030*/  LDC R28, c[0x0][0x610] ;  /* 0x00018400ff1c7b82 */ /* 0x000e220000000800 */
[----:B---34-:R-:W-:Y:S05]  /*1040*/  @!P0 BRA `(.L_x_12) ;  /* 0x0000000000288947 */ /* 0x018fea0003800000 */
[----:B------:R-:W3:Y:S02]  /*1050*/  LDC R11, c[0x0][0x64c] ;  /* 0x00019300ff0b7b82 */ /* 0x000ee40000000800 */
[----:B---3--:R-:W-:-:S05]  /*1060*/  IADD3 R11, P0, R34, R11, RZ ;  /* 0x0000000b220b7210 */ /* 0x008fca0007f1e0ff */
[----:B------:R-:W-:-:S04]  /*1070*/  IMAD.X R19, RZ, RZ, R7, P0 ;  /* 0x000000ffff137224 */ /* 0x000fc800000e0607 */
[----:B------:R-:W-:-:S04]  /*1080*/  IMAD.WIDE.U32 R6, R19, R26, RZ ;  /* 0x0000001a13067225 */ /* 0x000fc800078e00ff */
[----:B------:R-:W-:-:S04]  /*1090*/  IMAD.WIDE.U32 R8, P0, R11, R27, R6 ;  /* 0x0000001b0b087225 */ /* 0x000fc80007800006 */
[----:B------:R-:W-:-:S04]  /*10a0*/  IMAD.WIDE.U32 R6, R11, R26, RZ ;  /* 0x0000001a0b067225 */ /* 0x000fc800078e00ff */
[----:B------:R-:W-:Y:S01]  /*10b0*/  IMAD.X R11, RZ, RZ, RZ, P0 ;  /* 0x000000ffff0b7224 */ /* 0x000fe200000e06ff */
[----:B------:R-:W-:Y:S01]  /*10c0*/  IADD3 RZ, P0, R7, R8, RZ ;  /* 0x0000000807ff7210 */ /* 0x000fe20007f1e0ff */
[----:B------:R-:W-:-:S04]  /*10d0*/  IMAD.MOV.U32 R10, RZ, RZ, R9 ;  /* 0x000000ffff0a7224 */ /* 0x000fc800078e0009 */
[----:B------:R-:W-:-:S08]  /*10e0*/  IMAD.WIDE.U32.X R6, R19, R27, R10, P0 ;  /* 0x0000001b13067225 */ /* 0x000fd000000e040a */
.L_x_12:
[----:B0-----:R-:W-:Y:S01]  /*10f0*/  SHF.R.U64 R6, R6, R25, R7 ;  /* 0x0000001906067219 */ /* 0x001fe20000001207 */
[----:B--2---:R-:W-:Y:S01]  /*1100*/  VIADD R7, R21, 0xffffffff ;  /* 0xffffffff15077836 */ /* 0x004fe20000000000 */
[----:B------:R-:W-:Y:S01]  /*1110*/  LOP3.LUT R13, R32, R13, RZ, 0xc0, !PT ;  /* 0x0000000d200d7212 */ /* 0x000fe200078ec0ff */
[----:B------:R-:W-:Y:S02]  /*1120*/  IMAD.MOV R18, RZ, RZ, -R18 ;  /* 0x000000ffff127224 */ /* 0x000fe400078e0a12 */
[----:B------:R-:W-:Y:S01]  /*1130*/  IMAD.MOV R8, RZ, RZ, -R6 ;  /* 0x000000ffff087224 */ /* 0x000fe200078e0a06 */
[----:B------:R-:W-:Y:S01]  /*1140*/  LOP3.LUT R7, R22, R7, RZ, 0xc0, !PT ;  /* 0x0000000716077212 */ /* 0x000fe200078ec0ff */
[----:B------:R-:W-:Y:S02]  /*1150*/  IMAD R12, R12, R6, R13 ;  /* 0x000000060c0c7224 */ /* 0x000fe400078e020d */
[----:B------:R-:W-:Y:S02]  /*1160*/  @P1 IMAD R3, R20, R18, R15 ;  /* 0x0000001214031224 */ /* 0x000fe400078e020f */
[----:B-1----:R-:W-:-:S02]  /*1170*/  IMAD R6, R8, R29, R34 ;  /* 0x0000001d08067224 */ /* 0x002fc400078e0222 */
[----:B------:R-:W-:Y:S02]  /*1180*/  IMAD R22, R12, R28, R3 ;  /* 0x0000001c0c167224 */ /* 0x000fe400078e0203 */
[----:B------:R-:W-:Y:S02]  /*1190*/  IMAD R7, R6, R21, R7 ;  /* 0x0000001506077224 */ /* 0x000fe400078e0207 */
[----:B------:R-:W-:Y:S02]  /*11a0*/  IMAD.MOV.U32 R3, RZ, RZ, 0x1 ;  /* 0x00000001ff037424 */ /* 0x000fe400078e00ff */
[----:B------:R-:W-:Y:S01]  /*11b0*/  IMAD.MOV.U32 R18, RZ, RZ, R30 ;  /* 0x000000ffff127224 */ /* 0x000fe200078e001e */
[----:B------:R-:W-:Y:S02]  /*11c0*/  SEL R19, R7, R22, !P1 ;  /* 0x0000001607137207 */ /* 0x000fe40004800000 */
[----:B------:R-:W-:-:S07]  /*11d0*/  SEL R22, R22, R7, !P1 ;  /* 0x0000000716167207 */ /* 0x000fce0004800000 */
.L_x_10:
[----:B------:R-:W-:Y:S05]  /*11e0*/  @!P2 BRA `(.L_x_13) ;  /* 0x000000600024a947 */ /* 0x000fea0003800000 */
[----:B------:R-:W-:-:S13]  /*11f0*/  ISETP.GT.U32.AND P0, PT, R31, 0x1, PT ;  /* 0x000000011f00780c */ /* 0x000fda0003f04070 */
[----:B------:R-:W-:Y:S05]  /*1200*/  @P0 EXIT ;  /* 0x000000000000094d */ /* 0x000fea0003800000 */
.L_x_14:
[----:B------:R-:W-:-:S08]  /*1210*/  NOP ;  /* 0x0000000000007918 */ /* 0x000fd00000000000 */
[----:B------:R-:W1:Y:S02]  /*1220*/  USETMAXREG.TRY_ALLOC.CTAPOOL UP0, 0xe8 ;  /* 0x000000e8000079c8 */ /* 0x000e640008000600 */
[----:B-1----:R-:W-:-:S13]  /*1230*/  PLOP3.LUT P0, PT, PT, PT, UP0, 0x80, 0x0 ;  /* 0x000000000000781c */ /* 0x002fda0003f0f008 */
[----:B------:R-:W-:Y:S05]  /*1240*/  @!P0 BRA `(.L_x_14) ;  /* 0xfffffffc00f08947 */ /* 0x000fea000383ffff */
[----:B------:R-:W-:-:S13]  /*1250*/  LOP3.LUT P0, RZ, R3, 0xff, RZ, 0xc0, !PT ;  /* 0x000000ff03ff7812 */ /* 0x000fda000780c0ff */
[----:B------:R-:W-:Y:S05]  /*1260*/  @!P0 EXIT ;  /* 0x000000000000894d */ /* 0x000fea0003800000 */
[----:B------:R-:W2:Y:S01]  /*1270*/  LDL.64 R8, [R1] ;  /* 0x0000000001087983 */ /* 0x000ea20000100a00 */
[----:B------:R-:W-:Y:S01]  /*1280*/  SHF.R.S32.HI R3, RZ, 0x1f, R4 ;  /* 0x0000001fff037819 */ /* 0x000fe20000011404 */
[----:B------:R-:W1:Y:S01]  /*1290*/  S2UR UR4, SR_CgaCtaId ;  /* 0x00000000000479c3 */ /* 0x000e620000008800 */
[----:B------:R-:W-:Y:S02]  /*12a0*/  UISETP.LT.AND UP0, UPT, UR40, 0x1, UPT ;  /* 0x000000012800788c */ /* 0x000fe4000bf01270 */
[CC--:B------:R-:W-:Y:S01]  /*12b0*/  LEA.HI R5, R3.reuse, R4.reuse, RZ, 0x2 ;  /* 0x0000000403057211 */ /* 0x0c0fe200078f10ff */
[----:B------:R-:W-:Y:S01]  /*12c0*/  UIADD3 UR5, UR43, -0x1, URZ ;  /* 0xffffffff2b057890 */ /* 0x000fe2000fffe03f */
[----:B------:R-:W-:Y:S01]  /*12d0*/  LEA.HI R3, R3, R4, RZ, 0x5 ;  /* 0x0000000403037211 */ /* 0x000fe200078f28ff */
[----:B------:R-:W-:Y:S01]  /*12e0*/  USEL UR42, UR40, 0x1, UP0 ;  /* 0x00000001282a7887 */ /* 0x000fe20008000000 */
[--C-:B------:R-:W-:Y:S01]  /*12f0*/  SHF.R.S32.HI R122, RZ, 0x2, R5.reuse ;  /* 0x00000002ff7a7819 */ /* 0x100fe20000011405 */
[----:B------:R-:W3:Y:S01]  /*1300*/  LDC R126, c[0x0][0x658] ;  /* 0x00019600ff7e7b82 */ /* 0x000ee20000000800 */
[----:B------:R-:W-:Y:S01]  /*1310*/  SHF.R.S32.HI R7, RZ, 0x1f, R5 ;  /* 0x0000001fff077819 */ /* 0x000fe20000011405 */
[----:B------:R-:W-:Y:S01]  /*1320*/  UMOV UR41, 0x400 ;  /* 0x0000040000297882 */ /* 0x000fe20000000000 */
[----:B------:R-:W-:Y:S01]  /*1330*/  SHF.R.S32.HI R3, RZ, 0x5, R3 ;  /* 0x00000005ff037819 */ /* 0x000fe20000011403 */
[----:B------:R-:W-:Y:S01]  /*1340*/  UISETP.NE.AND UP0, UPT, UR5, URZ, UPT ;  /* 0x0000003f0500728c */ /* 0x000fe2000bf05270 */
[----:B------:R-:W-:Y:S01]  /*1350*/  LEA.HI R7, R7, R122, RZ, 0x3 ;  /* 0x0000007a07077211 */ /* 0x000fe200078f18ff */
[----:B------:R-:W-:Y:S01]  /*1360*/  ULDC UR6, c[0x0][0x284] ;  /* 0x0000a10000067ab9 */ /* 0x000fe20000000800 */
[----:B------:R-:W-:Y:S01]  /*1370*/  LOP3.LUT R5, R5, 0xfffffffc, RZ, 0xc0, !PT ;  /* 0xfffffffc05057812 */ /* 0x000fe200078ec0ff */
[----:B------:R-:W4:Y:S01]  /*1380*/  LDC R6, c[0x0][0x288] ;  /* 0x0000a200ff067b82 */ /* 0x000f220000000800 */
[----:B------:R-:W-:Y:S01]  /*1390*/  LOP3.LUT R7, R7, 0xfffffff8, RZ, 0xc0, !PT ;  /* 0xfffffff807077812 */ /* 0x000fe200078ec0ff */
[----:B------:R-:W-:-:S02]  /*13a0*/  USHF.L.U32 UR45, UR40, 0x1, URZ ;  /* 0x00000001282d7899 */ /* 0x000fc4000800063f */
[----:B------:R-:W-:Y:S01]  /*13b0*/  IMAD.IADD R5, R4, 0x1, -R5 ;  /* 0x0000000104057824 */ /* 0x000fe200078e0a05 */
[----:B------:R-:W-:Y:S01]  /*13c0*/  UIADD3 UR42, -UR42, UR40, URZ ;  /* 0x000000282a2a7290 */ /* 0x000fe2000fffe13f */
[----:B------:R-:W-:Y:S01]  /*13d0*/  IMAD.IADD R122, R122, 0x1, -R7 ;  /* 0x000000017a7a7824 */ /* 0x000fe200078e0a07 */
[----:B-1----:R-:W-:Y:S01]  /*13e0*/  ULEA UR41, UR4, UR41, 0x18 ;  /* 0x0000002904297291 */ /* 0x002fe2000f8ec03f */
[----:B------:R-:W-:Y:S01]  /*13f0*/  IMAD.MOV.U32 R7, RZ, RZ, 0x1 ;  /* 0x00000001ff077424 */ /* 0x000fe200078e00ff */
[----:B------:R-:W-:Y:S02]  /*1400*/  USHF.L.U32 UR4, UR5, 0x3, URZ ;  /* 0x0000000305047899 */ /* 0x000fe4000800063f */
[--C-:B------:R-:W-:Y:S01]  /*1410*/  SHF.R.S32.HI R123, RZ, 0x1f, R122.reuse ;  /* 0x0000001fff7b7819 */ /* 0x100fe2000001147a */
[--C-:B------:R-:W-:Y:S01]  /*1420*/  IMAD R130, R3, -0x10, -R122.reuse ;  /* 0xfffffff003827824 */ /* 0x100fe200078e0a7a */
[----:B------:R-:W-:Y:S01]  /*1430*/  USEL UR5, URZ, 0x1, UP0 ;  /* 0x000000013f057887 */ /* 0x000fe20008000000 */
[----:B------:R-:W-:Y:S01]  /*1440*/  IMAD.SHL.U32 R124, R5, 0x2, RZ ;  /* 0x00000002057c7824 */ /* 0x000fe200078e00ff */
[----:B------:R-:W-:Y:S01]  /*1450*/  UIADD3 UR46, UR41, 0x80, URZ ;  /* 0x00000080292e7890 */ /* 0x000fe2000fffe03f */
[----:B------:R-:W-:Y:S01]  /*1460*/  IMAD.WIDE R122, R3, 0x10, R122 ;  /* 0x00000010037a7825 */ /* 0x000fe200078e027a */
[----:B------:R-:W-:-:S02]  /*1470*/  ULOP3.LUT UR4, UR4, 0x8, URZ, 0xc0, !UPT ;  /* 0x0000000804047892 */ /* 0x000fc4000f8ec03f */
[----:B------:R-:W-:Y:S01]  /*1480*/  SHF.R.S32.HI R125, RZ, 0x1f, R124 ;  /* 0x0000001fff7d7819 */ /* 0x000fe2000001147c */
[----:B------:R-:W-:Y:S01]  /*1490*/  IMAD.MOV.U32 R3, RZ, RZ, -0x1 ;  /* 0xffffffffff037424 */ /* 0x000fe200078e00ff */
[----:B------:R-:W-:Y:S01]  /*14a0*/  ULEA UR43, UR43, UR46, 0x3 ;  /* 0x0000002e2b2b7291 */ /* 0x000fe2000f8e183f */
[----:B------:R-:W-:Y:S01]  /*14b0*/  IMAD.U32 R132, RZ, RZ, UR5 ;  /* 0x00000005ff847e24 */ /* 0x000fe2000f8e00ff */
[----:B------:R-:W-:Y:S01]  /*14c0*/  ULOP3.LUT UR47, UR4, 0x8, URZ, 0x3c, !UPT ;  /* 0x00000008042f7892 */ /* 0x000fe2000f8e3c3f */
[----:B----4-:R-:W-:Y:S01]  /*14d0*/  IMAD R127, R5, -0x2, R6 ;  /* 0xfffffffe057f7824 */ /* 0x010fe200078e0206 */
[-C--:B---3--:R-:W-:Y:S01]  /*14e0*/  SHF.L.U32 R3, R3, R126.reuse, RZ ;  /* 0x0000007e03037219 */ /* 0x088fe200000006ff */
[----:B------:R-:W-:Y:S01]  /*14f0*/  VIADD R130, R130, UR6 ;  /* 0x0000000682827c36 */ /* 0x000fe20008000000 */
[----:B------:R-:W-:Y:S01]  /*1500*/  SHF.L.U32 R126, R7, R126, RZ ;  /* 0x0000007e077e7219 */ /* 0x000fe200000006ff */
[----:B------:R-:W-:Y:S01]  /*1510*/  ULOP3.LUT UR44, UR4, 0x18, URZ, 0x3c, !UPT ;  /* 0x00000018042c7892 */ /* 0x000fe2000f8e3c3f */
[----:B------:R-:W-:-:S02]  /*1520*/  LOP3.LUT R129, RZ, R3, RZ, 0x33, !PT ;  /* 0x00000003ff817212 */ /* 0x000fc400078e33ff */
[----:B--2---:R-:W-:-:S09]  /*1530*/  SHF.L.U64.HI R128, R8, 0x1, R0 ;  /* 0x0000000108807819 */ /* 0x004fd20000010200 */
.L_x_230:
[----:B------:R-:W-:-:S04]  /*1540*/  SHF.L.U32 R0, R132, 0x1f, RZ ;  /* 0x0000001f84007819 */ /* 0x000fc800000006ff */
[----:B-1----:R-:W1:Y:S02]  /*1550*/  SYNCS.PHASECHK.TRANS64.TRYWAIT P0, [UR43+-0x8], R0 ;  /* 0xfffff800ff0075a7 */ /* 0x002e64000800016b */
[----:B-1--4-:R-:W-:Y:S05]  /*1560*/  @!P0 BRA `(.L_x_15) ;  /* 0x0000006c00a08947 */ /* 0x012fea0003800000 */
.L_x_255:
[----:B------:R-:W-:Y:S02]  /*1570*/  ULDC UR4, c[0x0][0x28c] ;  /* 0x0000a30000047ab9 */ /* 0x000fe40000000800 */
[----:B------:R-:W-:-:S13]  /*1580*/  ISETP.LT.AND P0, PT, RZ, UR4, PT ;  /* 0x00000004ff007c0c */ /* 0x000fda000bf01270 */
[----:B------:R-:W-:Y:S05]  /*1590*/  @P0 BRA `(.L_x_16) ;  /* 0x0000000000400947 */ /* 0x000fea0003800000 */
[----:B-1----:R-:W-:Y:S01]  /*15a0*/  MOV R0, 0x0 ;  /* 0x0000000000007802 */ /* 0x002fe20000000f00 */
[----:B------:R-:W-:Y:S01]  /*15b0*/  ULDC.64 UR4, c[0x4][0x68] ;  /* 0x01001a0000047ab9 */ /* 0x000fe20000000a00 */
[----:B------:R-:W-:Y:S01]  /*15c0*/  ULDC.64 UR6, c[0x4][0x8] ;  /* 0x0100020000067ab9 */ /* 0x000fe20000000a00 */
[----:B------:R-:W-:Y:S01]  /*15d0*/  IMAD.U32 R4, RZ, RZ, UR4 ;  /* 0x00000004ff047e24 */ /* 0x000fe2000f8e00ff */
[----:B------:R1:W2:Y:S01]  /*15e0*/  LDC.64 R14, c[0x4][R0] ;  /* 0x01000000000e7b82 */ /* 0x0002a20000000a00 */
[----:B------:R-:W-:Y:S01]  /*15f0*/  IMAD.U32 R5, RZ, RZ, UR5 ;  /* 0x00000005ff057e24 */ /* 0x000fe2000f8e00ff */
[----:B------:R-:W-:Y:S01]  /*1600*/  ULDC.64 UR4, c[0x4][0x70] ;  /* 0x01001c0000047ab9 */ /* 0x000fe20000000a00 */
[----:B0-----:R-:W-:Y:S02]  /*1610*/  IMAD.U32 R10, RZ, RZ, UR6 ;  /* 0x00000006ff0a7e24 */ /* 0x001fe4000f8e00ff */
[----:B------:R-:W-:Y:S02]  /*1620*/  IMAD.U32 R6, RZ, RZ, UR4 ;  /* 0x00000004ff067e24 */ /* 0x000fe4000f8e00ff */
[----:B------:R-:W-:-:S02]  /*1630*/  IMAD.U32 R7, RZ, RZ, UR5 ;  /* 0x00000005ff077e24 */ /* 0x000fc4000f8e00ff */
[----:B------:R-:W-:Y:S02]  /*1640*/  IMAD.U32 R11, RZ, RZ, UR7 ;  /* 0x00000007ff0b7e24 */ /* 0x000fe4000f8e00ff */
[----:B------:R-:W-:Y:S02]  /*1650*/  IMAD.MOV.U32 R8, RZ, RZ, 0x1e1 ;  /* 0x000001e1ff087424 */ /* 0x000fe400078e00ff */
[----:B------:R-:W-:Y:S02]  /*1660*/  IMAD.MOV.U32 R12, RZ, RZ, 0x1 ;  /* 0x00000001ff0c7424 */ /* 0x000fe400078e00ff */
[----:B-1----:R-:W-:-:S07]  /*1670*/  IMAD.MOV.U32 R13, RZ, RZ, RZ ;  /* 0x000000ffff0d7224 */ /* 0x002fce00078e00ff */
[----:B------:R-:W-:-:S07]  /*1680*/  LEPC R20, `(.L_x_16) ;  /* 0x000000001014794e */ /* 0x000fce0000000000 */
[----:B--2--5:R-:W-:Y:S05]  /*1690*/  CALL.ABS.NOINC R14 ;  /* 0x000000000e007343 */ /* 0x024fea0003c00000 */
.L_x_16:
[----:B-1----:R-:W-:-:S04]  /*16a0*/  LOP3.LUT R0, R23, 0x1, RZ, 0xfc, !PT ;  /* 0x0000000117007812 */ /* 0x002fc800078efcff */
[----:B------:R-:W-:-:S13]  /*16b0*/  ISETP.NE.AND P0, PT, R0, 0x3, PT ;  /* 0x000000030000780c */ /* 0x000fda0003f05270 */
[----:B------:R-:W-:Y:S05]  /*16c0*/  @!P0 BRA `(.L_x_17) ;  /* 0x0000000000048947 */ /* 0x000fea0003800000 */
[----:B------:R-:W-:Y:S01]  /*16d0*/  BPT.TRAP 0x1 ;  /* 0x000000040000795c */ /* 0x000fe20000300000 */
.L_x_17:
[----:B------:R-:W-:Y:S02]  /*16e0*/  IMAD.U32 R3, RZ, RZ, UR38 ;  /* 0x00000026ff037e24 */ /* 0x000fe4000f8e00ff */
[----:B------:R-:W-:-:S03]  /*16f0*/  IMAD.U32 R0, RZ, RZ, UR39 ;  /* 0x00000027ff007e24 */ /* 0x000fc6000f8e00ff */
[----:B------:R-:W-:Y:S02]  /*1700*/  LEA R3, R3, UR41, 0x3 ;  /* 0x0000002903037c11 */ /* 0x000fe4000f8e18ff */
[----:B------:R-:W-:-:S04]  /*1710*/  SHF.L.U32 R0, R0, 0x1f, RZ ;  /* 0x0000001f00007819 */ /* 0x000fc800000006ff */
[----:B------:R1:W2:Y:S01]  /*1720*/  SYNCS.PHASECHK.TRANS64.TRYWAIT P1, [R3+URZ], R0 ;  /* 0x00000000030075a7 */ /* 0x0002a2000802017f */
[----:B------:R-:W-:Y:S05]  /*1730*/  @!P0 BRA `(.L_x_18) ;  /* 0x0000000000048947 */ /* 0x000fea0003800000 */
[----:B------:R-:W-:Y:S01]  /*1740*/  BPT.TRAP 0x1 ;  /* 0x000000040000795c */ /* 0x000fe20000300000 */
.L_x_18:
[----:B------:R-:W-:-:S05]  /*1750*/  IMAD.U32 R4, RZ, RZ, UR42 ;  /* 0x0000002aff047e24 */ /* 0x000fca000f8e00ff */
[----:B------:R-:W-:Y:S01]  /*1760*/  ISETP.GE.AND P2, PT, R4, 0x1, PT ;  /* 0x000000010400780c */ /* 0x000fe20003f46270 */
[----:B--2---:R-:W-:-:S12]  /*1770*/  @P1 BRA `(.L_x_19) ;  /* 0x0000000000081947 */ /* 0x004fd80003800000 */
[----:B------:R-:W2:Y:S02]  /*1780*/  SYNCS.PHASECHK.TRANS64.TRYWAIT P1, [R3+URZ], R0 ;  /* 0x00000000030075a7 */ /* 0x000ea4000802017f */
[----:B--2---:R-:W-:Y:S05]  /*1790*/  @!P1 BRA `(.L_x_20) ;  /* 0x0000006c002c9947 */ /* 0x004fea0003800000 */
.L_x_19:
[----:B------:R-:W-:Y:S05]  /*17a0*/  WARPSYNC.ALL ;  /* 0x0000000000007948 */ /* 0x000fea0003800000 */
[----:B------:R-:W-:Y:S01]  /*17b0*/  UIADD3 UR4, UR41, 0x180, URZ ;  /* 0x0000018029047890 */ /* 0x000fe2000fffe03f */
[----:B------:R-:W-:Y:S01]  /*17c0*/  WARPGROUP.ARRIVE ;  /* 0x00000000000079c5 */ /* 0x000fe20000000000 */
[----:B------:R-:W-:Y:S02]  /*17d0*/  UIADD3 UR5, UR41, 0xe180, URZ ;  /* 0x0000e18029057890 */ /* 0x000fe4000fffe03f */
[----:B------:R-:W-:Y:S02]  /*17e0*/  USHF.R.U32.HI UR4, URZ, 0x4, UR4 ;  /* 0x000000043f047899 */ /* 0x000fe40008011604 */
[----:B------:R-:W-:-:S02]  /*17f0*/  USHF.R.U32.HI UR5, URZ, 0x4, UR5 ;  /* 0x000000043f057899 */ /* 0x000fc40008011605 */
[----:B------:R-:W-:Y:S02]  /*1800*/  ULOP3.LUT UR4, UR4, 0x3fff, URZ, 0xc0, !UPT ;  /* 0x00003fff04047892 */ /* 0x000fe4000f8ec03f */
[----:B------:R-:W-:Y:S02]  /*1810*/  ULOP3.LUT UR5, UR5, 0x3fff, URZ, 0xc0, !UPT ;  /* 0x00003fff05057892 */ /* 0x000fe4000f8ec03f */
[----:B------:R-:W-:Y:S02]  /*1820*/  ULOP3.LUT UR8, UR4, 0x10000, URZ, 0xfc, !UPT ;  /* 0x0001000004087892 */ /* 0x000fe4000f8efc3f */
[----:B------:R-:W-:Y:S02]  /*1830*/  ULOP3.LUT UR9, UR5, 0x10000, URZ, 0xfc, !UPT ;  /* 0x0001000005097892 */ /* 0x000fe4000f8efc3f */
[----:B------:R-:W-:Y:S02]  /*1840*/  ULEA UR10, UR38, UR8, 0x9 ;  /* 0x00000008260a7291 */ /* 0x000fe4000f8e483f */
[----:B------:R-:W-:Y:S01]  /*1850*/  UIMAD UR11, UR38, 0x600, UR9 ;  /* 0x00000600260b78a4 */ /* 0x000fe2000f8e0209 */
[----:B------:R-:W-:Y:S01]  /*1860*/  UMOV UR5, 0x40000040 ;  /* 0x4000004000057882 */ /* 0x000fe20000000000 */
[----:B------:R-:W-:-:S03]  /*1870*/  UMOV UR7, 0x40000040 ;  /* 0x4000004000077882 */ /* 0x000fc60000000000 */
[----:B------:R-:W-:Y:S02]  /*1880*/  UMOV UR4, UR10 ;  /* 0x0000000a00047c82 */ /* 0x000fe40008000000 */
[----:B------:R-:W-:Y:S02]  /*1890*/  UMOV UR6, UR11 ;  /* 0x0000000b00067c82 */ /* 0x000fe40008000000 */
[----:B------:R-:W-:Y:S01]  /*18a0*/  IGMMA.64x192x32.S8.S8 R24, gdesc[UR4], RZ, !UPT, gsb0 ;  /* 0x04e00000041879f1 */ /* 0x000fe2000c0410ff */
[----:B------:R-:W-:Y:S02]  /*18b0*/  UIADD3 UR4, UR10, 0x2, URZ ;  /* 0x000000020a047890 */ /* 0x000fe4000fffe03f */
[----:B------:R-:W-:Y:S01]  /*18c0*/  UIADD3 UR6, UR11, 0x2, URZ ;  /* 0x000000020b067890 */ /* 0x000fe2000fffe03f */
[----:B------:R-:W-:Y:S01]  /*18d0*/  UMOV UR5, 0x40000040 ;  /* 0x4000004000057882 */ /* 0x000fe20000000000 */
[----:B------:R-:W-:Y:S01]  /*18e0*/  UMOV UR7, 0x40000040 ;  /* 0x4000004000077882 */ /* 0x000fe20000000000 */
[----:B------:R-:W-:-:S02]  /*18f0*/  WARPGROUP.DEPBAR.LE gsb0, 0x0 ;  /* 0x00008000000079c5 */ /* 0x000fc40000010000 */
[----:B------:R-:W-:-:S06]  /*1900*/  WARPGROUP.ARRIVE ;  /* 0x00000000000079c5 */ /* 0x000fcc0000000000 */
[----:B------:R-:W-:Y:S01]  /*1910*/  IGMMA.64x192x32.S8.S8 R24, gdesc[UR4], R24, gsb0 ;  /* 0x04e00000041879f1 */ /* 0x000fe20008041018 */
[----:B------:R-:W-:Y:S02]  /*1920*/  UIADD3 UR4, UR10, 0x4, URZ ;  /* 0x000000040a047890 */ /* 0x000fe4000fffe03f */
[----:B------:R-:W-:Y:S01]  /*1930*/  UIADD3 UR6, UR11, 0x4, URZ ;  /* 0x000000040b067890 */ /* 0x000fe2000fffe03f */
[----:B------:R-:W-:Y:S01]  /*1940*/  UMOV UR5, 0x40000040 ;  /* 0x4000004000057882 */ /* 0x000fe20000000000 */
[----:B------:R-:W-:Y:S01]  /*1950*/  UMOV UR7, 0x40000040 ;  /* 0x4000004000077882 */ /* 0x000fe20000000000 */
[----:B------:R-:W-:Y:S02]  /*1960*/  WARPGROUP.DEPBAR.LE gsb0, 0x0 ;  /* 0x00008000000079c5 */ /* 0x000fe40000010000 */
        /* <DEDUP_REMOVED lines=8> */
[----:B------:R-:W-:Y:S03]  /*19f0*/  IGMMA.64x192x32.S8.S8 R24, gdesc[UR4], R24, gsb0 ;  /* 0x04e00000041879f1 */ /* 0x000fe60008041018 */
[----:B------:R-:W-:Y:S02]  /*1a00*/  WARPGROUP.DEPBAR.LE gsb0, 0x0 ;  /* 0x00008000000079c5 */ /* 0x000fe40000010000 */
[----:B------:R-:W-:Y:S05]  /*1a10*/  @!P2 BRA `(.L_x_21) ;  /* 0x000000040010a947 */ /* 0x000fea0003800000 */
[----:B------:R-:W-:Y:S01]  /*1a20*/  UIADD3 UR4, UR38, 0x1, URZ ;  /* 0x0000000126047890 */ /* 0x000fe2000fffe03f */
[----:B-12---:R-:W-:Y:S01]  /*1a30*/  IMAD.U32 R0, RZ, RZ, UR42 ;  /* 0x0000002aff007e24 */ /* 0x006fe2000f8e00ff */
[----:B------:R-:W-:Y:S02]  /*1a40*/  UMOV UR11, UR38 ;  /* 0x00000026000b7c82 */ /* 0x000fe40008000000 */
[----:B------:R-:W-:-:S04]  /*1a50*/  UISETP.NE.AND UP0, UPT, UR4, 0x7, UPT ;  /* 0x000000070400788c */ /* 0x000fc8000bf05270 */
[----:B------:R-:W-:Y:S02]  /*1a60*/  USEL UR5, URZ, 0x1, UP0 ;  /* 0x000000013f057887 */ /* 0x000fe40008000000 */
[----:B------:R-:W-:Y:S02]  /*1a70*/  USEL UR10, UR4, URZ, UP0 ;  /* 0x0000003f040a7287 */ /* 0x000fe40008000000 */
[----:B------:R-:W-:-:S06]  /*1a80*/  ULOP3.LUT UR5, UR39, UR5, URZ, 0x3c, !UPT ;  /* 0x0000000527057292 */ /* 0x000fcc000f8e3c3f */
[----:B------:R-:W-:-:S07]  /*1a90*/  IMAD.U32 R5, RZ, RZ, UR5 ;  /* 0x00000005ff057e24 */ /* 0x000fce000f8e00ff */
.L_x_28:
[----:B-12---:R-:W-:Y:S05]  /*1aa0*/  @!P0 BRA `(.L_x_22) ;  /* 0x0000000000048947 */ /* 0x006fea0003800000 */
[----:B------:R-:W-:Y:S01]  /*1ab0*/  BPT.TRAP 0x1 ;  /* 0x000000040000795c */ /* 0x000fe20000300000 */
.L_x_22:
[----:B------:R-:W-:Y:S01]  /*1ac0*/  ULEA UR4, UR10, UR41, 0x3 ;  /* 0x000000290a047291 */ /* 0x000fe2000f8e183f */
[----:B------:R-:W-:-:S08]  /*1ad0*/  SHF.L.U32 R3, R5, 0x1f, RZ ;  /* 0x0000001f05037819 */ /* 0x000fd000000006ff */
[----:B------:R1:W2:Y:S01]  /*1ae0*/  SYNCS.PHASECHK.TRANS64.TRYWAIT P1, [UR4], R3 ;  /* 0x00000003ff0075a7 */ /* 0x0002a20008020144 */
[----:B------:R-:W-:Y:S05]  /*1af0*/  @!P0 BRA `(.L_x_23) ;  /* 0x0000000000048947 */ /* 0x000fea0003800000 */
[----:B------:R-:W-:Y:S01]  /*1b00*/  BPT.TRAP 0x1 ;  /* 0x000000040000795c */ /* 0x000fe20000300000 */
.L_x_23:
[----:B--2---:R-:W-:Y:S05]  /*1b10*/  @P1 BRA `(.L_x_24) ;  /* 0x0000000000081947 */ /* 0x004fea0003800000 */
[----:B------:R-:W2:Y:S02]  /*1b20*/  SYNCS.PHASECHK.TRANS64.TRYWAIT P1, [UR4], R3 ;  /* 0x00000003ff0075a7 */ /* 0x000ea40008020144 */
[----:B--2---:R-:W-:Y:S05]  /*1b30*/  @!P1 BRA `(.L_x_25) ;  /* 0x0000006800589947 */ /* 0x004fea0003800000 */
.L_x_24:
[----:B------:R-:W-:Y:S01]  /*1b40*/  ULEA UR12, UR10, UR8, 0x9 ;  /* 0x000000080a0c7291 */ /* 0x000fe2000f8e483f */
[----:B------:R-:W-:Y:S01]  /*1b50*/  WARPGROUP.ARRIVE ;  /* 0x00000000000079c5 */ /* 0x000fe20000000000 */
[----:B------:R-:W-:Y:S01]  /*1b60*/  UIMAD UR13, UR10, 0x600, UR9 ;  /* 0x000006000a0d78a4 */ /* 0x000fe2000f8e0209 */
[----:B------:R-:W-:Y:S01]  /*1b70*/  UMOV UR5, 0x40000040 ;  /* 0x4000004000057882 */ /* 0x000fe20000000000 */
[----:B------:R-:W-:-:S03]  /*1b80*/  UMOV UR7, 0x40000040 ;  /* 0x4000004000077882 */ /* 0x000fc60000000000 */
[----:B------:R-:W-:Y:S02]  /*1b90*/  UMOV UR4, UR12 ;  /* 0x0000000c00047c82 */ /* 0x000fe40008000000 */
[----:B------:R-:W-:Y:S02]  /*1ba0*/  UMOV UR6, UR13 ;  /* 0x0000000d00067c82 */ /* 0x000fe40008000000 */
[----:B------:R-:W-:Y:S01]  /*1bb0*/  IGMMA.64x192x32.S8.S8 R24, gdesc[UR4], R24, gsb0 ;  /* 0x04e00000041879f1 */ /* 0x000fe20008041018 */
        /* <DEDUP_REMOVED lines=23> */
[----:B------:R-:W-:Y:S01]  /*1d30*/  BPT.TRAP 0x1 ;  /* 0x000000040000795c */ /* 0x000fe20000300000 */
.L_x_26:
[----:B------:R-:W-:Y:S01]  /*1d40*/  ULEA UR4, UR11, UR41, 0x3 ;  /* 0x000000290b047291 */ /* 0x000fe2000f8e183f */
[----:B------:R-:W-:-:S03]  /*1d50*/  ISETP.GT.U32.AND P1, PT, R23, 0x1, PT ;  /* 0x000000011700780c */ /* 0x000fc60003f24070 */
[----:B------:R-:W-:-:S04]  /*1d60*/  UIADD3 UR4, UR4, 0x38, URZ ;  /* 0x0000003804047890 */ /* 0x000fc8000fffe03f */
[----:B------:R-:W-:-:S09]  /*1d70*/  UPRMT UR4, URZ, 0x654, UR4 ;  /* 0x000006543f047896 */ /* 0x000fd20008000004 */
[----:B------:R-:W-:Y:S01]  /*1d80*/  SYNCS.ARRIVE.TRANS64.RED.A1T0 RZ, [UR4], RZ ;  /* 0x000000ffffff79a7 */ /* 0x000fe20008100404 */
[----:B------:R-:W-:Y:S05]  /*1d90*/  @P1 BRA `(.L_x_27) ;  /* 0x0000000000041947 */ /* 0x000fea0003800000 */
[----:B------:R-:W-:Y:S01]  /*1da0*/  BPT.TRAP 0x1 ;  /* 0x000000040000795c */ /* 0x000fe20000300000 */
.L_x_27:
[----:B------:R-:W-:Y:S01]  /*1db0*/  UIADD3 UR10, UR10, 0x1, URZ ;  /* 0x000000010a0a7890 */ /* 0x000fe2000fffe03f */
[C---:B------:R-:W-:Y:S01]  /*1dc0*/  ISETP.GT.AND P1, PT, R0.reuse, 0x1, PT ;  /* 0x000000010000780c */ /* 0x040fe20003f24270 */
[----:B------:R-:W-:Y:S01]  /*1dd0*/  UIADD3 UR11, UR11, 0x1, URZ ;  /* 0x000000010b0b7890 */ /* 0x000fe2000fffe03f */
[----:B------:R-:W-:Y:S01]  /*1de0*/  VIADD R0, R0, 0xffffffff ;  /* 0xffffffff00007836 */ /* 0x000fe20000000000 */
[----:B------:R-:W-:Y:S02]  /*1df0*/  UISETP.NE.AND UP0, UPT, UR10, 0x7, UPT ;  /* 0x000000070a00788c */ /* 0x000fe4000bf05270 */
[----:B------:R-:W-:Y:S02]  /*1e00*/  UISETP.NE.AND UP1, UPT, UR11, 0x7, UPT ;  /* 0x000000070b00788c */ /* 0x000fe4000bf25270 */
[----:B------:R-:W-:Y:S02]  /*1e10*/  USEL UR4, URZ, 0x1, UP0 ;  /* 0x000000013f047887 */ /* 0x000fe40008000000 */
[----:B------:R-:W-:-:S02]  /*1e20*/  USEL UR10, UR10, URZ, UP0 ;  /* 0x0000003f0a0a7287 */ /* 0x000fc40008000000 */
[----:B------:R-:W-:Y:S02]  /*1e30*/  USEL UR11, UR11, URZ, UP1 ;  /* 0x0000003f0b0b7287 */ /* 0x000fe40008800000 */
[----:B------:R-:W-:Y:S01]  /*1e40*/  LOP3.LUT R5, R5, UR4, RZ, 0x3c, !PT ;  /* 0x0000000405057c12 */ /* 0x000fe2000f8e3cff */
[----:B------:R-:W-:Y:S09]  /*1e50*/  @P1 BRA `(.L_x_28) ;  /* 0xfffffffc00101947 */ /* 0x000ff2000383ffff */
.L_x_21:
[----:B-12---:R-:W1:Y:S01]  /*1e60*/  LDC R0, c[0x0][0x28c] ;  /* 0x0000a300ff007b82 */ /* 0x006e620000000800 */
[----:B------:R-:W-:-:S04]  /*1e70*/  IMAD.U32 R3, RZ, RZ, UR47 ;  /* 0x0000002fff037e24 */ /* 0x000fc8000f8e00ff */
[----:B------:R2:W-:Y:S01]  /*1e80*/  SYNCS.ARRIVE.TRANS64.A1T0 RZ, [R3+UR46], RZ ;  /* 0x000000ff03ff79a7 */ /* 0x0005e2000810002e */
[----:B-1----:R-:W-:-:S13]  /*1e90*/  ISETP.GE.AND P1, PT, R0, 0x1, PT ;  /* 0x000000010000780c */ /* 0x002fda0003f26270 */
[----:B--2---:R-:W-:Y:S05]  /*1ea0*/  @!P1 BRA `(.L_x_29) ;  /* 0x00000000003c9947 */ /* 0x004fea0003800000 */
[----:B------:R-:W-:Y:S05]  /*1eb0*/  @!P0 BRA `(.L_x_30) ;  /* 0x0000000000048947 */ /* 0x000fea0003800000 */
[----:B------:R-:W-:Y:S01]  /*1ec0*/  BPT.TRAP 0x1 ;  /* 0x000000040000795c */ /* 0x000fe20000300000 */
.L_x_30:
[----:B------:R-:W-:Y:S01]  /*1ed0*/  UIADD3 UR6, UR38, UR42, URZ ;  /* 0x0000002a26067290 */ /* 0x000fe2000fffe03f */
[----:B------:R-:W-:-:S03]  /*1ee0*/  ISETP.GT.U32.AND P0, PT, R23, 0x1, PT ;  /* 0x000000011700780c */ /* 0x000fc60003f04070 */
[----:B------:R-:W-:-:S04]  /*1ef0*/  UIMAD.WIDE.U32 UR4, UR6, 0x24924925, URZ ;  /* 0x24924925060478a5 */ /* 0x000fc8000f8e003f */
[----:B------:R-:W-:-:S04]  /*1f00*/  UIADD3 UR4, UR6, -UR5, URZ ;  /* 0x8000000506047290 */ /* 0x000fc8000fffe03f */
[----:B------:R-:W-:-:S04]  /*1f10*/  ULEA.HI UR4, UR4, UR5, URZ, 0x1f ;  /* 0x0000000504047291 */ /* 0x000fc8000f8ff83f */
[----:B------:R-:W-:-:S04]  /*1f20*/  USHF.R.U32.HI UR4, URZ, 0x2, UR4 ;  /* 0x000000023f047899 */ /* 0x000fc80008011604 */
[----:B------:R-:W-:-:S04]  /*1f30*/  UIMAD UR4, UR4, -0x7, UR6 ;  /* 0xfffffff9040478a4 */ /* 0x000fc8000f8e0206 */
[----:B------:R-:W-:-:S04]  /*1f40*/  ULEA UR4, UR4, UR41, 0x3 ;  /* 0x0000002904047291 */ /* 0x000fc8000f8e183f */
[----:B------:R-:W-:-:S04]  /*1f50*/  UIADD3 UR4, UR4, 0x38, URZ ;  /* 0x0000003804047890 */ /* 0x000fc8000fffe03f */
[----:B------:R-:W-:-:S09]  /*1f60*/  UPRMT UR4, URZ, 0x654, UR4 ;  /* 0x000006543f047896 */ /* 0x000fd20008000004 */
[----:B------:R-:W-:Y:S01]  /*1f70*/  SYNCS.ARRIVE.TRANS64.RED.A1T0 RZ, [UR4], RZ ;  /* 0x000000ffffff79a7 */ /* 0x000fe20008100404 */
[----:B------:R-:W-:Y:S05]  /*1f80*/  @P0 BRA `(.L_x_29) ;  /* 0x0000000000040947 */ /* 0x000fea0003800000 */
[----:B------:R-:W-:Y:S01]  /*1f90*/  BPT.TRAP 0x1 ;  /* 0x000000040000795c */ /* 0x000fe20000300000 */
.L_x_29:
[----:B------:R-:W-:Y:S01]  /*1fa0*/  SHF.L.U32 R0, R132, 0x1f, RZ ;  /* 0x0000001f84007819 */ /* 0x000fe200000006ff */
[----:B------:R-:W-:Y:S01]  /*1fb0*/  UIADD3 UR38, UR38, UR45, URZ ;  /* 0x0000002d26267290 */ /* 0x000fe2000fffe03f */
[----:B------:R-:W-:Y:S01]  /*1fc0*/  IMAD R13, R19, 0xc0, RZ ;  /* 0x000000c0130d7824 */ /* 0x000fe200078e02ff */
[----:B------:R-:W-:Y:S01]  /*1fd0*/  UISETP.GE.U32.AND UP1, UPT, UR45, 0x7, UPT ;  /* 0x000000072d00788c */ /* 0x000fe2000bf26070 */
[----:B------:R-:W1:Y:S01]  /*1fe0*/  SYNCS.PHASECHK.TRANS64.TRYWAIT P0, [UR43+0x8], R0 ;  /* 0x00000800ff0075a7 */ /* 0x000e62000800016b */
[----:B------:R-:W-:Y:S01]  /*1ff0*/  UISETP.GT.U32.AND UP0, UPT, UR38, 0x6, UPT ;  /* 0x000000062600788c */ /* 0x000fe2000bf04070 */
[----:B0-----:R-:W-:Y:S01]  /*2000*/  SHF.R.S32.HI R11, RZ, 0x1f, R18 ;  /* 0x0000001fff0b7819 */ /* 0x001fe20000011412 */
[----:B------:R-:W-:Y:S02]  /*2010*/  UIMAD.WIDE.U32 UR4, UR38, 0x24924925, URZ ;  /* 0x24924925260478a5 */ /* 0x000fe4000f8e003f */
[----:B------:R-:W-:Y:S02]  /*2020*/  UISETP.LT.U32.AND UP0, UPT, UR45, 0x7, UP0 ;  /* 0x000000072d00788c */ /* 0x000fe40008701070 */
[----:B------:R-:W-:-:S02]  /*2030*/  UIADD3 UR4, UR38, -UR5, URZ ;  /* 0x8000000526047290 */ /* 0x000fc4000fffe03f */
[----:B------:R-:W-:Y:S02]  /*2040*/  USEL UR6, URZ, 0x1, !UP0 ;  /* 0x000000013f067887 */ /* 0x000fe4000c000000 */
[----:B------:R-:W-:Y:S02]  /*2050*/  ULEA.HI UR4, UR4, UR5, URZ, 0x1f ;  /* 0x0000000504047291 */ /* 0x000fe4000f8ff83f */
[----:B------:R-:W-:Y:S02]  /*2060*/  ULOP3.LUT UR39, UR39, UR6, URZ, 0x3c, !UPT ;  /* 0x0000000627277292 */ /* 0x000fe4000f8e3c3f */
[----:B------:R-:W-:-:S04]  /*2070*/  USHF.R.U32.HI UR4, URZ, 0x2, UR4 ;  /* 0x000000023f047899 */ /* 0x000fc80008011604 */
[----:B------:R-:W-:Y:S02]  /*2080*/  @UP1 ULOP3.LUT UR39, UR39, 0x1, UR4, 0x78, !UPT ;  /* 0x0000000127271892 */ /* 0x000fe4000f8e7804 */
[----:B------:R-:W-:Y:S01]  /*2090*/  UIMAD UR38, UR4, -0x7, UR38 ;  /* 0xfffffff9042678a4 */ /* 0x000fe2000f8e0226 */
[----:B-1----:R-:W-:Y:S11]  /*20a0*/  @!P0 BRA `(.L_x_31) ;  /* 0x0000006400148947 */ /* 0x002ff60003800000 */
.L_x_256:
[----:B0-----:R-:W-:Y:S01]  /*20b0*/  IMAD.SHL.U32 R3, R22, 0x40, RZ ;  /* 0x0000004016037824 */ /* 0x001fe200078e00ff */
[----:B------:R-:W-:Y:S01]  /*20c0*/  ULDC UR6, c[0x0][0x284] ;  /* 0x0000a10000067ab9 */ /* 0x000fe20000000800 */
[----:B------:R-:W-:Y:S01]  /*20d0*/  ULDC.64 UR4, c[0x0][0x5d0] ;  /* 0x0001740000047ab9 */ /* 0x000fe20000000a00 */
[----:B------:R-:W-:Y:S01]  /*20e0*/  SHF.R.S32.HI R10, RZ, 0x1f, R13 ;  /* 0x0000001fff0a7819 */ /* 0x000fe2000001140d */
[----:B------:R-:W-:Y:S01]  /*20f0*/  IMAD R7, R11, UR4, RZ ;  /* 0x000000040b077c24 */ /* 0x000fe2000f8e02ff */
[----:B------:R-:W-:Y:S01]  /*2100*/  ISETP.GE.AND P0, PT, R3, UR6, PT ;  /* 0x0000000603007c0c */ /* 0x000fe2000bf06270 */
[C---:B------:R-:W-:Y:S01]  /*2110*/  IMAD.WIDE.U32 R4, R18.reuse, UR4, R124 ;  /* 0x0000000412047c25 */ /* 0x040fe2000f8e007c */
[----:B------:R-:W-:Y:S02]  /*2120*/  ULDC UR4, c[0x0][0x288] ;  /* 0x0000a20000047ab9 */ /* 0x000fe40000000800 */
[C---:B------:R-:W-:Y:S01]  /*2130*/  ISETP.GE.OR P0, PT, R13.reuse, UR4, P0 ;  /* 0x000000040d007c0c */ /* 0x040fe20008706670 */
[----:B------:R-:W-:Y:S01]  /*2140*/  IMAD R7, R18, UR5, R7 ;  /* 0x0000000512077c24 */ /* 0x000fe2000f8e0207 */
[----:B------:R-:W-:-:S04]  /*2150*/  IADD3 R4, P1, R13, R4, RZ ;  /* 0x000000040d047210 */ /* 0x000fc80007f3e0ff */
[----:B------:R-:W-:-:S07]  /*2160*/  IADD3.X R5, R10, R5, R7, P1, !PT ;  /* 0x000000050a057210 */ /* 0x000fce0000ffe407 */
[----:B------:R-:W-:Y:S05]  /*2170*/  @P0 BRA `(.L_x_32) ;  /* 0x0000004800ac0947 */ /* 0x000fea0003800000 */
[----:B------:R-:W0:Y:S01]  /*2180*/  LDC.64 R8, c[0x0][0x5c8] ;  /* 0x00017200ff087b82 */ /* 0x000e220000000a00 */
[----:B------:R-:W-:Y:S01]  /*2190*/  IMAD.WIDE R14, R22, 0x40, R122 ;  /* 0x00000040160e7825 */ /* 0x000fe200078e027a */
[----:B------:R-:W-:Y:S01]  /*21a0*/  ULDC.64 UR4, c[0x0][0x5c0] ;  /* 0x0001700000047ab9 */ /* 0x000fe20000000a00 */
[----:B------:R-:W-:Y:S02]  /*21b0*/  BSSY B0, `(.L_x_32) ;  /* 0x00004a7000007945 */ /* 0x000fe40003800000 */
[----:B------:R-:W-:Y:S02]  /*21c0*/  IMAD.IADD R20, R130, 0x1, -R3 ;  /* 0x0000000182147824 */ /* 0x000fe400078e0a03 */
[----:B------:R-:W-:Y:S02]  /*21d0*/  IMAD.IADD R19, R127, 0x1, -R13 ;  /* 0x000000017f137824 */ /* 0x000fe400078e0a0d */
[-C--:B0-----:R-:W-:Y:S02]  /*21e0*/  IMAD R0, R15, R8.reuse, RZ ;  /* 0x000000080f007224 */ /* 0x081fe400078e02ff */
[----:B------:R-:W-:-:S04]  /*21f0*/  IMAD.WIDE.U32 R4, R14, R8, R4 ;  /* 0x000000080e047225 */ /* 0x000fc800078e0004 */
[----:B------:R-:W-:Y:S01]  /*2200*/  IMAD R7, R14, R9, R0 ;  /* 0x000000090e077224 */ /* 0x000fe200078e0200 */
[----:B------:R-:W-:-:S03]  /*2210*/  IADD3 R4, P0, R4, UR4, RZ ;  /* 0x0000000404047c10 */ /* 0x000fc6000ff1e0ff */
[----:B------:R-:W-:Y:S01]  /*2220*/  IMAD.IADD R7, R5, 0x1, R7 ;  /* 0x0000000105077824 */ /* 0x000fe200078e0207 */
[----:B------:R-:W-:-:S04]  /*2230*/  LEA R6, P1, R8, R4, 0x3 ;  /* 0x0000000408067211 */ /* 0x000fc800078218ff */
[----:B------:R-:W-:Y:S02]  /*2240*/  IADD3.X R5, R7, UR5, RZ, P0, !PT ;  /* 0x0000000507057c10 */ /* 0x000fe400087fe4ff */
[----:B-----5:R-:W-:Y:S02]  /*2250*/  ISETP.NE.AND P0, PT, R121, RZ, PT ;  /* 0x000000ff7900720c */ /* 0x020fe40003f05270 */
[----:B------:R-:W-:-:S11]  /*2260*/  LEA.HI.X R7, R8, R5, R9, 0x3, P1 ;  /* 0x0000000508077211 */ /* 0x000fd600008f1c09 */
[----:B------:R-:W-:Y:S05]  /*2270*/  @!P0 BRA `(.L_x_33) ;  /* 0x0000003400e08947 */ /* 0x000fea0003800000 */
[----:B------:R-:W0:Y:S01]  /*2280*/  LDC.64 R134, c[0x0][0x5b0] ;  /* 0x00016c00ff867b82 */ /* 0x000e220000000a00 */
[----:B------:R-:W-:Y:S01]  /*2290*/  ULDC.64 UR4, c[0x0][0x5b8] ;  /* 0x00016e0000047ab9 */ /* 0x000fe20000000a00 */
[----:B------:R-:W-:Y:S01]  /*22a0*/  ISETP.GE.AND P1, PT, R20, 0x1, PT ;  /* 0x000000011400780c */ /* 0x000fe20003f26270 */
[C---:B------:R-:W-:Y:S01]  /*22b0*/  IMAD.WIDE.U32 R8, R18.reuse, UR4, R124 ;  /* 0x0000000412087c25 */ /* 0x040fe2000f8e007c */
[----:B------:R-:W-:Y:S02]  /*22c0*/  BSSY B1, `(.L_x_34) ;  /* 0x000000e000017945 */ /* 0x000fe40003800000 */
[----:B------:R-:W-:Y:S01]  /*22d0*/  ISETP.LT.OR P5, PT, R19, 0x1, !P1 ;  /* 0x000000011300780c */ /* 0x000fe20004fa1670 */
[----:B------:R-:W-:Y:S01]  /*22e0*/  IMAD R3, R11, UR4, RZ ;  /* 0x000000040b037c24 */ /* 0x000fe2000f8e02ff */
[----:B------:R-:W1:Y:S01]  /*22f0*/  LDC.64 R136, c[0x0][0x5a8] ;  /* 0x00016a00ff887b82 */ /* 0x000e620000000a00 */
[----:B------:R-:W-:Y:S02]  /*2300*/  IADD3 R12, P0, R13, R8, RZ ;  /* 0x000000080d0c7210 */ /* 0x000fe40007f1e0ff */
[----:B------:R-:W-:-:S05]  /*2310*/  IMAD R3, R18, UR5, R3 ;  /* 0x0000000512037c24 */ /* 0x000fca000f8e0203 */
[----:B------:R-:W-:Y:S01]  /*2320*/  IADD3.X R13, R10, R9, R3, P0, !PT ;  /* 0x000000090a0d7210 */ /* 0x000fe200007fe403 */
[-C--:B0-----:R-:W-:Y:S02]  /*2330*/  IMAD R0, R15, R134.reuse, RZ ;  /* 0x000000860f007224 */ /* 0x081fe400078e02ff */
[----:B------:R-:W-:-:S04]  /*2340*/  IMAD.WIDE.U32 R8, R14, R134, R12 ;  /* 0x000000860e087225 */ /* 0x000fc800078e000c */
[----:B------:R-:W-:Y:S01]  /*2350*/  IMAD R21, R14, R135, R0 ;  /* 0x000000870e157224 */ /* 0x000fe200078e0200 */
[----:B-1----:R-:W-:-:S04]  /*2360*/  IADD3 R8, P0, R8, R136, RZ ;  /* 0x0000008808087210 */ /* 0x002fc80007f1e0ff */
[----:B------:R-:W-:Y:S01]  /*2370*/  IADD3.X R9, R137, R9, R21, P0, !PT ;  /* 0x0000000989097210 */ /* 0x000fe200007fe415 */
[----:B------:R-:W-:Y:S08]  /*2380*/  @P5 BRA `(.L_x_35) ;  /* 0x0000000000045947 */ /* 0x000ff00003800000 */
[----:B------:R0:W5:Y:S02]  /*2390*/  LDG.E.U8 R131, desc[UR36][R8.64] ;  /* 0x0000002408837981 */ /* 0x000164000c1e1100 */
.L_x_35:
[----:B------:R-:W-:Y:S05]  /*23a0*/  BSYNC B1 ;  /* 0x0000000000017941 */ /* 0x000fea0003800000 */
.L_x_34:
[----:B-----5:R-:W-:Y:S01]  /*23b0*/  LOP3.LUT R0, R131, 0xffff, RZ, 0xc0, !PT ;  /* 0x0000ffff83007812 */ /* 0x020fe200078ec0ff */
[----:B------:R-:W-:Y:S01]  /*23c0*/  IMAD.SHL.U32 R10, R134, 0x8, RZ ;  /* 0x00000008860a7824 */ /* 0x000fe200078e00ff */
[----:B------:R-:W-:Y:S01]  /*23d0*/  ISETP.LT.OR P2, PT, R19, 0x2, !P1 ;  /* 0x000000021300780c */ /* 0x000fe20004f41670 */
[----:B------:R-:W-:Y:S01]  /*23e0*/  BSSY B1, `(.L_x_36) ;  /* 0x000000e000017945 */ /* 0x000fe20003800000 */
[----:B------:R-:W-:Y:S02]  /*23f0*/  PRMT R0, R0, 0x8880, RZ ;  /* 0x0000888000007816 */ /* 0x000fe400000000ff */
[----:B------:R-:W-:Y:S02]  /*2400*/  SHF.L.U64.HI R11, R134, 0x3, R135 ;  /* 0x00000003860b7819 */ /* 0x000fe40000010287 */
[----:B------:R-:W-:Y:S01]  /*2410*/  ISETP.GE.AND P0, PT, R20, 0x9, PT ;  /* 0x000000091400780c */ /* 0x000fe20003f06270 */
[----:B------:R-:W-:Y:S02]  /*2420*/  IMAD R3, R0, R121, RZ ;  /* 0x0000007900037224 */ /* 0x000fe400078e02ff */
[----:B------:R-:W-:-:S04]  /*2430*/  IMAD.WIDE.U32 R10, R14, R134, R10 ;  /* 0x000000860e0a7225 */ /* 0x000fc800078e000a */
[----:B------:R-:W-:Y:S01]  /*2440*/  @!P5 IMAD R15, R24, R120, R3 ;  /* 0x00000078180fd224 */ /* 0x000fe200078e0203 */
[----:B------:R-:W-:Y:S01]  /*2450*/  IADD3 R10, P3, P4, R12, R136, R10 ;  /* 0x000000880c0a7210 */ /* 0x000fe20007c7e00a */
[----:B------:R-:W-:-:S03]  /*2460*/  IMAD.IADD R14, R21, 0x1, R11 ;  /* 0x00000001150e7824 */ /* 0x000fc600078e020b */
[----:B------:R1:W-:Y:S01]  /*2470*/  @!P5 STG.E.U8 desc[UR36][R4.64], R15 ;  /* 0x0000000f0400d986 */ /* 0x0003e2000c101124 */
[----:B------:R-:W-:Y:S08]  /*2480*/  @P2 BRA `(.L_x_37) ;  /* 0x00000000000c2947 */ /* 0x000ff00003800000 */
[----:B------:R-:W2:Y:S02]  /*2490*/  LDG.E.U8 R131, desc[UR36][R8.64+0x1] ;  /* 0x0000012408837981 */ /* 0x000ea4000c1e1100 */
[----:B--2---:R-:W-:-:S05]  /*24a0*/  PRMT R0, R131, 0x8880, RZ ;  /* 0x0000888083007816 */ /* 0x004fca00000000ff */
[----:B------:R-:W-:-:S07]  /*24b0*/  IMAD R3, R0, R121, RZ ;  /* 0x0000007900037224 */ /* 0x000fce00078e02ff */
.L_x_37:
[----:B------:R-:W-:Y:S05]  /*24c0*/  BSYNC B1 ;  /* 0x0000000000017941 */ /* 0x000fea0003800000 */
.L_x_36:
[----:B------:R-:W-:Y:S01]  /*24d0*/  ISETP.LT.OR P5, PT, R19, 0x1, !P0 ;  /* 0x000000011300780c */ /* 0x000fe200047a1670 */
[----:B------:R-:W-:Y:S01]  /*24e0*/  @!P2 IMAD R25, R25, R120, R3 ;  /* 0x000000781919a224 */ /* 0x000fe200078e0203 */
[----:B------:R-:W-:Y:S01]  /*24f0*/  BSSY B1, `(.L_x_38) ;  /* 0x000000a000017945 */ /* 0x000fe20003800000 */
[----:B------:R-:W-:Y:S02]  /*2500*/  IADD3.X R11, R13, R137, R14, P3, P4 ;  /* 0x000000890d0b7210 */ /* 0x000fe40001fe840e */
[C---:B------:R-:W-:Y:S01]  /*2510*/  ISETP.LT.OR P3, PT, R19.reuse, 0x2, !P0 ;  /* 0x000000021300780c */ /* 0x040fe20004761670 */
[----:B------:R2:W-:Y:S01]  /*2520*/  @!P2 STG.E.U8 desc[UR36][R4.64+0x1], R25 ;  /* 0x000001190400a986 */ /* 0x0005e2000c101124 */
[C---:B------:R-:W-:Y:S02]  /*2530*/  ISETP.LT.OR P4, PT, R19.reuse, 0x9, !P1 ;  /* 0x000000091300780c */ /* 0x040fe40004f81670 */
[----:B------:R-:W-:-:S04]  /*2540*/  ISETP.LT.OR P2, PT, R19, 0xa, !P1 ;  /* 0x0000000a1300780c */ /* 0x000fc80004f41670 */
[----:B------:R-:W-:Y:S09]  /*2550*/  @P5 BRA `(.L_x_39) ;  /* 0x00000000000c5947 */ /* 0x000ff20003800000 */
[----:B------:R-:W3:Y:S02]  /*2560*/  LDG.E.U8 R131, desc[UR36][R10.64] ;  /* 0x000000240a837981 */ /* 0x000ee4000c1e1100 */
[----:B---3--:R-:W-:-:S05]  /*2570*/  PRMT R0, R131, 0x8880, RZ ;  /* 0x0000888083007816 */ /* 0x008fca00000000ff */
[----:B------:R-:W-:-:S07]  /*2580*/  IMAD R3, R0, R121, RZ ;  /* 0x0000007900037224 */ /* 0x000fce00078e02ff */
.L_x_39:
[----:B------:R-:W-:Y:S05]  /*2590*/  BSYNC B1 ;  /* 0x0000000000017941 */ /* 0x000fea0003800000 */
.L_x_38:
[----:B------:R-:W-:Y:S01]  /*25a0*/  @!P5 IMAD R13, R26, R120, R3 ;  /* 0x000000781a0dd224 */ /* 0x000fe200078e0203 */
[----:B------:R-:W-:Y:S04]  /*25b0*/  BSSY B1, `(.L_x_40) ;  /* 0x0000006000017945 */ /* 0x000fe80003800000 */
[----:B------:R3:W-:Y:S01]  /*25c0*/  @!P5 STG.E.U8 desc[UR36][R6.64], R13 ;  /* 0x0000000d0600d986 */ /* 0x0007e2000c101124 */
[----:B------:R-:W-:Y:S05]  /*25d0*/  @P3 BRA `(.L_x_41) ;  /* 0x00000000000c3947 */ /* 0x000fea0003800000 */
[----:B------:R-:W4:Y:S02]  /*25e0*/  LDG.E.U8 R131, desc[UR36][R10.64+0x1] ;  /* 0x000001240a837981 */ /* 0x000f24000c1e1100 */
[----:B----4-:R-:W-:-:S05]  /*25f0*/  PRMT R0, R131, 0x8880, RZ ;  /* 0x0000888083007816 */ /* 0x010fca00000000ff */
[----:B------:R-:W-:-:S07]  /*2600*/  IMAD R3, R0, R121, RZ ;  /* 0x0000007900037224 */ /* 0x000fce00078e02ff */
.L_x_41:
[----:B------:R-:W-:Y:S05]  /*2610*/  BSYNC B1 ;  /* 0x0000000000017941 */ /* 0x000fea0003800000 */
.L_x_40:
[----:B------:R-:W-:Y:S01]  /*2620*/  @!P3 IMAD R27, R27, R120, R3 ;  /* 0x000000781b1bb224 */ /* 0x000fe200078e0203 */
[----:B------:R-:W-:Y:S04]  /*2630*/  BSSY B1, `(.L_x_42) ;  /* 0x0000006000017945 */ /* 0x000fe80003800000 */
[----:B------:R4:W-:Y:S01]  /*2640*/  @!P3 STG.E.U8 desc[UR36][R6.64+0x1], R27 ;  /* 0x0000011b0600b986 */ /* 0x0009e2000c101124 */
[----:B------:R-:W-:Y:S05]  /*2650*/  @P4 BRA `(.L_x_43) ;  /* 0x00000000000c4947 */ /* 0x000fea0003800000 */
[----:B------:R-:W5:Y:S02]  /*2660*/  LDG.E.U8 R131, desc[UR36][R8.64+0x8] ;  /* 0x0000082408837981 */ /* 0x000f64000c1e1100 */
[----:B-----5:R-:W-:-:S05]  /*2670*/  PRMT R0, R131, 0x8880, RZ ;  /* 0x0000888083007816 */ /* 0x020fca00000000ff */
[----:B------:R-:W-:-:S07]  /*2680*/  IMAD R3, R0, R121, RZ ;  /* 0x0000007900037224 */ /* 0x000fce00078e02ff */
.L_x_43:
[----:B------:R-:W-:Y:S05]  /*2690*/  BSYNC B1 ;  /* 0x0000000000017941 */ /* 0x000fea0003800000 */
.L_x_42:
[----:B---3--:R-:W-:Y:S01]  /*26a0*/  @!P4 IMAD R13, R28, R120, R3 ;  /* 0x000000781c0dc224 */ /* 0x008fe200078e0203 */
[----:B------:R-:W-:Y:S04]  /*26b0*/  BSSY B1, `(.L_x_44) ;  /* 0x0000006000017945 */ /* 0x000fe80003800000 */
[----:B------:R3:W-:Y:S01]  /*26c0*/  @!P4 STG.E.U8 desc[UR36][R4.64+0x8], R13 ;  /* 0x0000080d0400c986 */ /* 0x0007e2000c101124 */
[----:B------:R-:W-:Y:S05]  /*26d0*/  @P2 BRA `(.L_x_45) ;  /* 0x00000000000c2947 */ /* 0x000fea0003800000 */
[----:B------:R-:W5:Y:S02]  /*26e0*/  LDG.E.U8 R131, desc[UR36][R8.64+0x9] ;  /* 0x0000092408837981 */ /* 0x000f64000c1e1100 */
[----:B-----5:R-:W-:-:S05]  /*26f0*/  PRMT R0, R131, 0x8880, RZ ;  /* 0x0000888083007816 */ /* 0x020fca00000000ff */
[----:B------:R-:W-:-:S07]  /*2700*/  IMAD R3, R0, R121, RZ ;  /* 0x0000007900037224 */ /* 0x000fce00078e02ff */
.L_x_45:
[----:B------:R-:W-:Y:S05]  /*2710*/  BSYNC B1 ;  /* 0x0000000000017941 */ /* 0x000fea0003800000 */
.L_x_44:
[----:B------:R-:W-:Y:S01]  /*2720*/  ISETP.LT.OR P4, PT, R19, 0x9, !P0 ;  /* 0x000000091300780c */ /* 0x000fe20004781670 */
[----:B------:R-:W-:Y:S01]  /*2730*/  @!P2 IMAD R29, R29, R120, R3 ;  /* 0x000000781d1da224 */ /* 0x000fe200078e0203 */
[----:B------:R-:W-:Y:S01]  /*2740*/  BSSY B1, `(.L_x_46) ;  /* 0x0000009000017945 */ /* 0x000fe20003800000 */
[C---:B------:R-:W-:Y:S02]  /*2750*/  ISETP.LT.OR P3, PT, R19.reuse, 0xa, !P0 ;  /* 0x0000000a1300780c */ /* 0x040fe40004761670 */
[C---:B------:R-:W-:Y:S01]  /*2760*/  ISETP.LT.OR P5, PT, R19.reuse, 0x11, !P1 ;  /* 0x000000111300780c */ /* 0x040fe20004fa1670 */
[----:B------:R0:W-:Y:S01]  /*2770*/  @!P2 STG.E.U8 desc[UR36][R4.64+0x9], R29 ;  /* 0x0000091d0400a986 */ /* 0x0001e2000c101124 */
[----:B------:R-:W-:-:S06]  /*2780*/  ISETP.LT.OR P2, PT, R19, 0x12, !P1 ;  /* 0x000000121300780c */ /* 0x000fcc0004f41670 */
[----:B------:R-:W-:Y:S07]  /*2790*/  @P4 BRA `(.L_x_47) ;  /* 0x00000000000c4947 */ /* 0x000fee0003800000 */
[----:B------:R-:W5:Y:S02]  /*27a0*/  LDG.E.U8 R131, desc[UR36][R10.64+0x8] ;  /* 0x000008240a837981 */ /* 0x000f64000c1e1100 */
[----:B-----5:R-:W-:-:S05]  /*27b0*/  PRMT R0, R131, 0x8880, RZ ;  /* 0x0000888083007816 */ /* 0x020fca00000000ff */
[----:B------:R-:W-:-:S07]  /*27c0*/  IMAD R3, R0, R121, RZ ;  /* 0x0000007900037224 */ /* 0x000fce00078e02ff */
.L_x_47:
[----:B------:R-:W-:Y:S05]  /*27d0*/  BSYNC B1 ;  /* 0x0000000000017941 */ /* 0x000fea0003800000 */
.L_x_46:
[----:B---3--:R-:W-:Y:S01]  /*27e0*/  @!P4 IMAD R13, R30, R120, R3 ;  /* 0x000000781e0dc224 */ /* 0x008fe200078e0203 */
[----:B------:R-:W-:Y:S04]  /*27f0*/  BSSY B1, `(.L_x_48) ;  /* 0x0000006000017945 */ /* 0x000fe80003800000 */
[----:B------:R3:W-:Y:S01]  /*2800*/  @!P4 STG.E.U8 desc[UR36][R6.64+0x8], R13 ;  /* 0x0000080d0600c986 */ /* 0x0007e2000c101124 */
[----:B------:R-:W-:Y:S05]  /*2810*/  @P3 BRA `(.L_x_49) ;  /* 0x00000000000c3947 */ /* 0x000fea0003800000 */
[----:B------:R-:W5:Y:S02]  /*2820*/  LDG.E.U8 R131, desc[UR36][R10.64+0x9] ;  /* 0x000009240a837981 */ /* 0x000f64000c1e1100 */
[----:B-----5:R-:W-:-:S05]  /*2830*/  PRMT R0, R131, 0x8880, RZ ;  /* 0x0000888083007816 */ /* 0x020fca00000000ff */
[----:B------:R-:W-:-:S07]  /*2840*/  IMAD R3, R0, R121, RZ ;  /* 0x0000007900037224 */ /* 0x000fce00078e02ff */
.L_x_49:
[----:B------:R-:W-:Y:S05]  /*2850*/  BSYNC B1 ;  /* 0x0000000000017941 */ /* 0x000fea0003800000 */
.L_x_48:
[----:B------:R-:W-:Y:S01]  /*2860*/  @!P3 IMAD R31, R31, R120, R3 ;  /* 0x000000781f1fb224 */ /* 0x000fe200078e0203 */
[----:B------:R-:W-:Y:S04]  /*2870*/  BSSY B1, `(.L_x_50) ;  /* 0x0000006000017945 */ /* 0x000fe80003800000 */
[----:B------:R0:W-:Y:S01]  /*2880*/  @!P3 STG.E.U8 desc[UR36][R6.64+0x9], R31 ;  /* 0x0000091f0600b986 */ /* 0x0001e2000c101124 */
[----:B------:R-:W-:Y:S05]  /*2890*/  @P5 BRA `(.L_x_51) ;  /* 0x00000000000c5947 */ /* 0x000fea0003800000 */
[----:B------:R-:W5:Y:S02]  /*28a0*/  LDG.E.U8 R131, desc[UR36][R8.64+0x10] ;  /* 0x0000102408837981 */ /* 0x000f64000c1e1100 */
[----:B-----5:R-:W-:-:S05]  /*28b0*/  PRMT R0, R131, 0x8880, RZ ;  /* 0x0000888083007816 */ /* 0x020fca00000000ff */
[----:B------:R-:W-:-:S07]  /*28c0*/  IMAD R3, R0, R121, RZ ;  /* 0x0000007900037224 */ /* 0x000fce00078e02ff */
.L_x_51:
[----:B------:R-:W-:Y:S05]  /*28d0*/  BSYNC B1 ;  /* 0x0000000000017941 */ /* 0x000fea0003800000 */
.L_x_50:
[----:B---3--:R-:W-:Y:S01]  /*28e0*/  @!P5 IMAD R13, R32, R120, R3 ;  /* 0x00000078200dd224 */ /* 0x008fe200078e0203 */
[----:B------:R-:W-:Y:S04]  /*28f0*/  BSSY B1, `(.L_x_52) ;  /* 0x0000006000017945 */ /* 0x000fe80003800000 */
[----:B------:R3:W-:Y:S01]  /*2900*/  @!P5 STG.E.U8 desc[UR36][R4.64+0x10], R13 ;  /* 0x0000100d0400d986 */ /* 0x0007e2000c101124 */
[----:B------:R-:W-:Y:S05]  /*2910*/  @P2 BRA `(.L_x_53) ;  /* 0x00000000000c2947 */ /* 0x000fea0003800000 */
[----:B------:R-:W5:Y:S02]  /*2920*/  LDG.E.U8 R131, desc[UR36][R8.64+0x11] ;  /* 0x0000112408837981 */ /* 0x000f64000c1e1100 */
[----:B-----5:R-:W-:-:S05]  /*2930*/  PRMT R0, R131, 0x8880, RZ ;  /* 0x0000888083007816 */ /* 0x020fca00000000ff */
[----:B------:R-:W-:-:S07]  /*2940*/  IMAD R3, R0, R121, RZ ;  /* 0x0000007900037224 */ /* 0x000fce00078e02ff */
.L_x_53:
[----:B------:R-:W-:Y:S05]  /*2950*/  BSYNC B1 ;  /* 0x0000000000017941 */ /* 0x000fea0003800000 */
.L_x_52:
        /* <DEDUP_REMOVED lines=11> */
.L_x_55:
[----:B------:R-:W-:Y:S05]  /*2a10*/  BSYNC B1 ;  /* 0x0000000000017941 */ /* 0x000fea0003800000 */
.L_x_54:
[----:B---3--:R-:W-:Y:S01]  /*2a20*/  @!P4 IMAD R13, R34, R120, R3 ;  /* 0x00000078220dc224 */ /* 0x008fe200078e0203 */
[----:B------:R-:W-:Y:S04]  /*2a30*/  BSSY B1, `(.L_x_56) ;  /* 0x0000006000017945 */ /* 0x000fe80003800000 */
[----:B------:R3:W-:Y:S01]  /*2a40*/  @!P4 STG.E.U8 desc[UR36][R6.64+0x10], R13 ;  /* 0x0000100d0600c986 */ /* 0x0007e2000c101124 */
[----:B------:R-:W-:Y:S05]  /*2a50*/  @P3 BRA `(.L_x_57) ;  /* 0x00000000000c3947 */ /* 0x000fea0003800000 */
[----:B------:R-:W5:Y:S02]  /*2a60*/  LDG.E.U8 R131, desc[UR36][R10.64+0x11] ;  /* 0x000011240a837981 */ /* 0x000f64000c1e1100 */
[----:B-----5:R-:W-:-:S05]  /*2a70*/  PRMT R0, R131, 0x8880, RZ ;  /* 0x0000888083007816 */ /* 0x020fca00000000ff */
[----:B------:R-:W-:-:S07]  /*2a80*/  IMAD R3, R0, R121, RZ ;  /* 0x0000007900037224 */ /* 0x000fce00078e02ff */
.L_x_57:
[----:B------:R-:W-:Y:S05]  /*2a90*/  BSYNC B1 ;  /* 0x0000000000017941 */ /* 0x000fea0003800000 */
.L_x_56:
[----:B------:R-:W-:Y:S01]  /*2aa0*/  @!P3 IMAD R35, R35, R120, R3 ;  /* 0x000000782323b224 */ /* 0x000fe200078e0203 */
[----:B------:R-:W-:Y:S04]  /*2ab0*/  BSSY B1, `(.L_x_58) ;  /* 0x0000006000017945 */ /* 0x000fe80003800000 */
[----:B------:R0:W-:Y:S01]  /*2ac0*/  @!P3 STG.E.U8 desc[UR36][R6.64+0x11], R35 ;  /* 0x000011230600b986 */ /* 0x0001e2000c101124 */
[----:B------:R-:W-:Y:S05]  /*2ad0*/  @P5 BRA `(.L_x_59) ;  /* 0x00000000000c5947 */ /* 0x000fea0003800000 */
[----:B------:R-:W5:Y:S02]  /*2ae0*/  LDG.E.U8 R131, desc[UR36][R8.64+0x18] ;  /* 0x0000182408837981 */ /* 0x000f64000c1e1100 */
[----:B-----5:R-:W-:-:S05]  /*2af0*/  PRMT R0, R131, 0x8880, RZ ;  /* 0x0000888083007816 */ /* 0x020fca00000000ff */
[----:B------:R-:W-:-:S07]  /*2b00*/  IMAD R3, R0, R121, RZ ;  /* 0x0000007900037224 */ /* 0x000fce00078e02ff */
.L_x_59:
[----:B------:R-:W-:Y:S05]  /*2b10*/  BSYNC B1 ;  /* 0x0000000000017941 */ /* 0x000fea0003800000 */
.L_x_58:
[----:B---3--:R-:W-:Y:S01]  /*2b20*/  @!P5 IMAD R13, R36, R120, R3 ;  /* 0x00000078240dd224 */ /* 0x008fe200078e0203 */
[----:B------:R-:W-:Y:S04]  /*2b30*/  BSSY B1, `(.L_x_60) ;  /* 0x0000006000017945 */ /* 0x000fe80003800000 */
[----:B------:R3:W-:Y:S01]  /*2b40*/  @!P5 STG.E.U8 desc[UR36][R4.64+0x18], R13 ;  /* 0x0000180d0400d986 */ /* 0x0007e2000c101124 */
[----:B------:R-:W-:Y:S05]  /*2b50*/  @P2 BRA `(.L_x_61) ;  /* 0x00000000000c2947 */ /* 0x000fea0003800000 */
[----:B------:R-:W5:Y:S02]  /*2b60*/  LDG.E.U8 R131, desc[UR36][R8.64+0x19] ;  /* 0x0000192408837981 */ /* 0x000f64000c1e1100 */
[----:B-----5:R-:W-:-:S05]  /*2b70*/  PRMT R0, R131, 0x8880, RZ ;  /* 0x0000888083007816 */ /* 0x020fca00000000ff */
[----:B------:R-:W-:-:S07]  /*2b80*/  IMAD R3, R0, R121, RZ ;  /* 0x0000007900037224 */ /* 0x000fce00078e02ff */
.L_x_61:
[----:B------:R-:W-:Y:S05]  /*2b90*/  BSYNC B1 ;  /* 0x0000000000017941 */ /* 0x000fea0003800000 */
.L_x_60:
        /* <DEDUP_REMOVED lines=11> */
.L_x_63:
[----:B------:R-:W-:Y:S05]  /*2c50*/  BSYNC B1 ;  /* 0x0000000000017941 */ /* 0x000fea0003800000 */
.L_x_62:
[----:B---3--:R-:W-:Y:S01]  /*2c60*/  @!P4 IMAD R13, R38, R120, R3 ;  /* 0x00000078260dc224 */ /* 0x008fe200078e0203 */
[----:B------:R-:W-:Y:S04]  /*2c70*/  BSSY B1, `(.L_x_64) ;  /* 0x0000006000017945 */ /* 0x000fe80003800000 */
[----:B------:R3:W-:Y:S01]  /*2c80*/  @!P4 STG.E.U8 desc[UR36][R6.64+0x18], R13 ;  /* 0x0000180d0600c986 */ /* 0x0007e2000c101124 */
[----:B------:R-:W-:Y:S05]  /*2c90*/  @P3 BRA `(.L_x_65) ;  /* 0x00000000000c3947 */ /* 0x000fea0003800000 */
[----:B------:R-:W5:Y:S02]  /*2ca0*/  LDG.E.U8 R131, desc[UR36][R10.64+0x19] ;  /* 0x000019240a837981 */ /* 0x000f64000c1e1100 */
[----:B-----5:R-:W-:-:S05]  /*2cb0*/  PRMT R0, R131, 0x8880, RZ ;  /* 0x0000888083007816 */ /* 0x020fca00000000ff */
[----:B------:R-:W-:-:S07]  /*2cc0*/  IMAD R3, R0, R121, RZ ;  /* 0x0000007900037224 */ /* 0x000fce00078e02ff */
.L_x_65:
[----:B------:R-:W-:Y:S05]  /*2cd0*/  BSYNC B1 ;  /* 0x0000000000017941 */ /* 0x000fea0003800000 */
.L_x_64:
[----:B------:R-:W-:Y:S01]  /*2ce0*/  @!P3 IMAD R39, R39, R120, R3 ;  /* 0x000000782727b224 */ /* 0x000fe200078e0203 */
[----:B------:R-:W-:Y:S04]  /*2cf0*/  BSSY B1, `(.L_x_66) ;  /* 0x0000006000017945 */ /* 0x000fe80003800000 */
[----:B------:R0:W-:Y:S01]  /*2d00*/  @!P3 STG.E.U8 desc[UR36][R6.64+0x19], R39 ;  /* 0x000019270600b986 */ /* 0x0001e2000c101124 */
[----:B------:R-:W-:Y:S05]  /*2d10*/  @P5 BRA `(.L_x_67) ;  /* 0x00000000000c5947 */ /* 0x000fea0003800000 */
[----:B------:R-:W5:Y:S02]  /*2d20*/  LDG.E.U8 R131, desc[UR36][R8.64+0x20] ;  /* 0x0000202408837981 */ /* 0x000f64000c1e1100 */
[----:B-----5:R-:W-:-:S05]  /*2d30*/  PRMT R0, R131, 0x8880, RZ ;  /* 0x0000888083007816 */ /* 0x020fca00000000ff */
[----:B------:R-:W-:-:S07]  /*2d40*/  IMAD R3, R0, R121, RZ ;  /* 0x0000007900037224 */ /* 0x000fce00078e02ff */
.L_x_67:
[----:B------:R-:W-:Y:S05]  /*2d50*/  BSYNC B1 ;  /* 0x0000000000017941 */ /* 0x000fea0003800000 */
.L_x_66:
[----:B---3--:R-:W-:Y:S01]  /*2d60*/  @!P5 IMAD R13, R40, R120, R3 ;  /* 0x00000078280dd224 */ /* 0x008fe200078e0203 */
[----:B------:R-:W-:Y:S04]  /*2d70*/  BSSY B1, `(.L_x_68) ;  /* 0x0000006000017945 */ /* 0x000fe80003800000 */
[----:B------:R3:W-:Y:S01]  /*2d80*/  @!P5 STG.E.U8 desc[UR36][R4.64+0x20], R13 ;  /* 0x0000200d0400d986 */ /* 0x0007e2000c101124 */
[----:B------:R-:W-:Y:S05]  /*2d90*/  @P2 BRA `(.L_x_69) ;  /* 0x00000000000c2947 */ /* 0x000fea0003800000 */
[----:B------:R-:W5:Y:S02]  /*2da0*/  LDG.E.U8 R131, desc[UR36][R8.64+0x21] ;  /* 0x0000212408837981 */ /* 0x000f64000c1e1100 */
[----:B-----5:R-:W-:-:S05]  /*2db0*/  PRMT R0, R131, 0x8880, RZ ;  /* 0x0000888083007816 */ /* 0x020fca00000000ff */
[----:B------:R-:W-:-:S07]  /*2dc0*/  IMAD R3, R0, R121, RZ ;  /* 0x0000007900037224 */ /* 0x000fce00078e02ff */
.L_x_69:
[----:B------:R-:W-:Y:S05]  /*2dd0*/  BSYNC B1 ;  /* 0x0000000000017941 */ /* 0x000fea0003800000 */
.L_x_68:
        /* <DEDUP_REMOVED lines=11> */
.L_x_71:
[----:B------:R-:W-:Y:S05]  /*2e90*/  BSYNC B1 ;  /* 0x0000000000017941 */ /* 0x000fea0003800000 */
.L_x_70:
[----:B---3--:R-:W-:Y:S01]  /*2ea0*/  @!P4 IMAD R13, R42, R120, R3 ;  /* 0x000000782a0dc224 */ /* 0x008fe200078e0203 */
[----:B------:R-:W-:Y:S04]  /*2eb0*/  BSSY B1, `(.L_x_72) ;  /* 0x0000006000017945 */ /* 0x000fe80003800000 */
[----:B------:R3:W-:Y:S01]  /*2ec0*/  @!P4 STG.E.U8 desc[UR36][R6.64+0x20], R13 ;  /* 0x0000200d0600c986 */ /* 0x0007e2000c101124 */
[----:B------:R-:W-:Y:S05]  /*2ed0*/  @P3 BRA `(.L_x_73) ;  /* 0x00000000000c3947 */ /* 0x000fea0003800000 */
[----:B------:R-:W5:Y:S02]  /*2ee0*/  LDG.E.U8 R131, desc[UR36][R10.64+0x21] ;  /* 0x000021240a837981 */ /* 0x000f64000c1e1100 */
[----:B-----5:R-:W-:-:S05]  /*2ef0*/  PRMT R0, R131, 0x8880, RZ ;  /* 0x0000888083007816 */ /* 0x020fca00000000ff */
[----:B------:R-:W-:-:S07]  /*2f00*/  IMAD R3, R0, R121, RZ ;  /* 0x0000007900037224 */ /* 0x000fce00078e02ff */
.L_x_73:
[----:B------:R-:W-:Y:S05]  /*2f10*/  BSYNC B1 ;  /* 0x0000000000017941 */ /* 0x000fea0003800000 */
.L_x_72:
[----:B------:R-:W-:Y:S01]  /*2f20*/  @!P3 IMAD R43, R43, R120, R3 ;  /* 0x000000782b2bb224 */ /* 0x000fe200078e0203 */
[----:B------:R-:W-:Y:S04]  /*2f30*/  BSSY B1, `(.L_x_74) ;  /* 0x0000006000017945 */ /* 0x000fe80003800000 */
[----:B------:R0:W-:Y:S01]  /*2f40*/  @!P3 STG.E.U8 desc[UR36][R6.64+0x21], R43 ;  /* 0x0000212b0600b986 */ /* 0x0001e2000c101124 */
[----:B------:R-:W-:Y:S05]  /*2f50*/  @P5 BRA `(.L_x_75) ;  /* 0x00000000000c5947 */ /* 0x000fea0003800000 */
[----:B------:R-:W5:Y:S02]  /*2f60*/  LDG.E.U8 R131, desc[UR36][R8.64+0x28] ;  /* 0x0000282408837981 */ /* 0x000f64000c1e1100 */
[----:B-----5:R-:W-:-:S05]  /*2f70*/  PRMT R0, R131, 0x8880, RZ ;  /* 0x0000888083007816 */ /* 0x020fca00000000ff */
[----:B------:R-:W-:-:S07]  /*2f80*/  IMAD R3, R0, R121, RZ ;  /* 0x0000007900037224 */ /* 0x000fce00078e02ff */
.L_x_75:
[----:B------:R-:W-:Y:S05]  /*2f90*/  BSYNC B1 ;  /* 0x0000000000017941 */ /* 0x000fea0003800000 */
.L_x_74:
[----:B---3--:R-:W-:Y:S01]  /*2fa0*/  @!P5 IMAD R13, R44, R120, R3 ;  /* 0x000000782c0dd224 */ /* 0x008fe200078e0203 */
[----:B------:R-:W-:Y:S04]  /*2fb0*/  BSSY B1, `(.L_x_76) ;  /* 0x0000006000017945 */ /* 0x000fe80003800000 */
[----:B------:R3:W-:Y:S01]  /*2fc0*/  @!P5 STG.E.U8 desc[UR36][R4.64+0x28], R13 ;  /* 0x0000280d0400d986 */ /* 0x0007e2000c101124 */
[----:B------:R-:W-:Y:S05]  /*2fd0*/  @P2 BRA `(.L_x_77) ;  /* 0x00000000000c2947 */ /* 0x000fea0003800000 */
[----:B------:R-:W5:Y:S02]  /*2fe0*/  LDG.E.U8 R131, desc[UR36][R8.64+0x29] ;  /* 0x0000292408837981 */ /* 0x000f64000c1e1100 */
[----:B-----5:R-:W-:-:S05]  /*2ff0*/  PRMT R0, R131, 0x8880, RZ ;  /* 0x0000888083007816 */ /* 0x020fca00000000ff */
[----:B------:R-:W-:-:S07]  /*3000*/  IMAD R3, R0, R121, RZ ;  /* 0x0000007900037224 */ /* 0x000fce00078e02ff */
.L_x_77:
[----:B------:R-:W-:Y:S05]  /*3010*/  BSYNC B1 ;  /* 0x0000000000017941 */ /* 0x000fea0003800000 */
.L_x_76:
        /* <DEDUP_REMOVED lines=11> */
.L_x_79:
[----:B------:R-:W-:Y:S05]  /*30d0*/  BSYNC B1 ;  /* 0x0000000000017941 */ /* 0x000fea0003800000 */
.L_x_78:
[----:B---3--:R-:W-:Y:S01]  /*30e0*/  @!P4 IMAD R13, R46, R120, R3 ;  /* 0x000000782e0dc224 */ /* 0x008fe200078e0203 */
[----:B------:R-:W-:Y:S04]  /*30f0*/  BSSY B1, `(.L_x_80) ;  /* 0x0000006000017945 */ /* 0x000fe80003800000 */
[----:B------:R3:W-:Y:S01]  /*3100*/  @!P4 STG.E.U8 desc[UR36][R6.64+0x28], R13 ;  /* 0x0000280d0600c986 */ /* 0x0007e2000c101124 */
[----:B------:R-:W-:Y:S05]  /*3110*/  @P3 BRA `(.L_x_81) ;  /* 0x00000000000c3947 */ /* 0x000fea0003800000 */
[----:B------:R-:W5:Y:S02]  /*3120*/  LDG.E.U8 R131, desc[UR36][R10.64+0x29] ;  /* 0x000029240a837981 */ /* 0x000f64000c1e1100 */
[----:B-----5:R-:W-:-:S05]  /*3130*/  PRMT R0, R131, 0x8880, RZ ;  /* 0x0000888083007816 */ /* 0x020fca00000000ff */
[----:B------:R-:W-:-:S07]  /*3140*/  IMAD R3, R0, R121, RZ ;  /* 0x0000007900037224 */ /* 0x000fce00078e02ff */
.L_x_81:
[----:B------:R-:W-:Y:S05]  /*3150*/  BSYNC B1 ;  /* 0x0000000000017941 */ /* 0x000fea0003800000 */
.L_x_80:
[----:B------:R-:W-:Y:S01]  /*3160*/  @!P3 IMAD R47, R47, R120, R3 ;  /* 0x000000782f2fb224 */ /* 0x000fe200078e0203 */
[----:B------:R-:W-:Y:S04]  /*3170*/  BSSY B1, `(.L_x_82) ;  /* 0x0000006000017945 */ /* 0x000fe80003800000 */
[----:B------:R0:W-:Y:S01]  /*3180*/  @!P3 STG.E.U8 desc[UR36][R6.64+0x29], R47 ;  /* 0x0000292f0600b986 */ /* 0x0001e2000c101124 */
[----:B------:R-:W-:Y:S05]  /*3190*/  @P5 BRA `(.L_x_83) ;  /* 0x00000000000c5947 */ /* 0x000fea0003800000 */
[----:B------:R-:W5:Y:S02]  /*31a0*/  LDG.E.U8 R131, desc[UR36][R8.64+0x30] ;  /* 0x0000302408837981 */ /* 0x000f64000c1e1100 */
[----:B-----5:R-:W-:-:S05]  /*31b0*/  PRMT R0, R131, 0x8880, RZ ;  /* 0x0000888083007816 */ /* 0x020fca00000000ff */
[----:B------:R-:W-:-:S07]  /*31c0*/  IMAD R3, R0, R121, RZ ;  /* 0x0000007900037224 */ /* 0x000fce00078e02ff */
.L_x_83:
[----:B------:R-:W-:Y:S05]  /*31d0*/  BSYNC B1 ;  /* 0x0000000000017941 */ /* 0x000fea0003800000 */
.L_x_82:
[----:B---3--:R-:W-:Y:S01]  /*31e0*/  @!P5 IMAD R13, R48, R120, R3 ;  /* 0x00000078300dd224 */ /* 0x008fe200078e0203 */
[----:B------:R-:W-:Y:S04]  /*31f0*/  BSSY B1, `(.L_x_84) ;  /* 0x0000006000017945 */ /* 0x000fe80003800000 */
[----:B------:R3:W-:Y:S01]  /*3200*/  @!P5 STG.E.U8 desc[UR36][R4.64+0x30], R13 ;  /* 0x0000300d0400d986 */ /* 0x0007e2000c101124 */
[----:B------:R-:W-:Y:S05]  /*3210*/  @P2 BRA `(.L_x_85) ;  /* 0x00000000000c2947 */ /* 0x000fea0003800000 */
[----:B------:R-:W5:Y:S02]  /*3220*/  LDG.E.U8 R131, desc[UR36][R8.64+0x31] ;  /* 0x0000312408837981 */ /* 0x000f64000c1e1100 */
[----:B-----5:R-:W-:-:S05]  /*3230*/  PRMT R0, R131, 0x8880, RZ ;  /* 0x0000888083007816 */ /* 0x020fca00000000ff */
[----:B------:R-:W-:-:S07]  /*3240*/  IMAD R3, R0, R121, RZ ;  /* 0x0000007900037224 */ /* 0x000fce00078e02ff */
.L_x_85:
[----:B------:R-:W-:Y:S05]  /*3250*/  BSYNC B1 ;  /* 0x0000000000017941 */ /* 0x000fea0003800000 */
.L_x_84:
        /* <DEDUP_REMOVED lines=11> */
.L_x_87:
[----:B------:R-:W-:Y:S05]  /*3310*/  BSYNC B1 ;  /* 0x0000000000017941 */ /* 0x000fea0003800000 */
.L_x_86:
[----:B---3--:R-:W-:Y:S01]  /*3320*/  @!P4 IMAD R13, R50, R120, R3 ;  /* 0x00000078320dc224 */ /* 0x008fe200078e0203 */
[----:B------:R-:W-:Y:S04]  /*3330*/  BSSY B1, `(.L_x_88) ;  /* 0x0000006000017945 */ /* 0x000fe80003800000 */
[----:B------:R3:W-:Y:S01]  /*3340*/  @!P4 STG.E.U8 desc[UR36][R6.64+0x30], R13 ;  /* 0x0000300d0600c986 */ /* 0x0007e2000c101124 */
[----:B------:R-:W-:Y:S05]  /*3350*/  @P3 BRA `(.L_x_89) ;  /* 0x00000000000c3947 */ /* 0x000fea0003800000 */
[----:B------:R-:W5:Y:S02]  /*3360*/  LDG.E.U8 R131, desc[UR36][R10.64+0x31] ;  /* 0x000031240a837981 */ /* 0x000f64000c1e1100 */
[----:B-----5:R-:W-:-:S05]  /*3370*/  PRMT R0, R131, 0x8880, RZ ;  /* 0x0000888083007816 */ /* 0x020fca00000000ff */
[----:B------:R-:W-:-:S07]  /*3380*/  IMAD R3, R0, R121, RZ ;  /* 0x0000007900037224 */ /* 0x000fce00078e02ff */
.L_x_89:
[----:B------:R-:W-:Y:S05]  /*3390*/  BSYNC B1 ;  /* 0x0000000000017941 */ /* 0x000fea0003800000 */
.L_x_88:
[----:B------:R-:W-:Y:S01]  /*33a0*/  @!P3 IMAD R51, R51, R120, R3 ;  /* 0x000000783333b224 */ /* 0x000fe200078e0203 */
[----:B------:R-:W-:Y:S04]  /*33b0*/  BSSY B1, `(.L_x_90) ;  /* 0x0000006000017945 */ /* 0x000fe80003800000 */
[----:B------:R0:W-:Y:S01]  /*33c0*/  @!P3 STG.E.U8 desc[UR36][R6.64+0x31], R51 ;  /* 0x000031330600b986 */ /* 0x0001e2000c101124 */
[----:B------:R-:W-:Y:S05]  /*33d0*/  @P5 BRA `(.L_x_91) ;  /* 0x00000000000c5947 */ /* 0x000fea0003800000 */
[----:B------:R-:W5:Y:S02]  /*33e0*/  LDG.E.U8 R131, desc[UR36][R8.64+0x38] ;  /* 0x0000382408837981 */ /* 0x000f64000c1e1100 */
[----:B-----5:R-:W-:-:S05]  /*33f0*/  PRMT R0, R131, 0x8880, RZ ;  /* 0x0000888083007816 */ /* 0x020fca00000000ff */
[----:B------:R-:W-:-:S07]  /*3400*/  IMAD R3, R0, R121, RZ ;  /* 0x0000007900037224 */ /* 0x000fce00078e02ff */
.L_x_91:
[----:B------:R-:W-:Y:S05]  /*3410*/  BSYNC B1 ;  /* 0x0000000000017941 */ /* 0x000fea0003800000 */
.L_x_90:
[----:B---3--:R-:W-:Y:S01]  /*3420*/  @!P5 IMAD R13, R52, R120, R3 ;  /* 0x00000078340dd224 */ /* 0x008fe200078e0203 */
[----:B------:R-:W-:Y:S04]  /*3430*/  BSSY B1, `(.L_x_92) ;  /* 0x0000006000017945 */ /* 0x000fe80003800000 */
[----:B------:R3:W-:Y:S01]  /*3440*/  @!P5 STG.E.U8 desc[UR36][R4.64+0x38], R13 ;  /* 0x0000380d0400d986 */ /* 0x0007e2000c101124 */
[----:B------:R-:W-:Y:S05]  /*3450*/  @P2 BRA `(.L_x_93) ;  /* 0x00000000000c2947 */ /* 0x000fea0003800000 */
[----:B------:R-:W5:Y:S02]  /*3460*/  LDG.E.U8 R131, desc[UR36][R8.64+0x39] ;  /* 0x0000392408837981 */ /* 0x000f64000c1e1100 */
[----:B-----5:R-:W-:-:S05]  /*3470*/  PRMT R0, R131, 0x8880, RZ ;  /* 0x0000888083007816 */ /* 0x020fca00000000ff */
[----:B------:R-:W-:-:S07]  /*3480*/  IMAD R3, R0, R121, RZ ;  /* 0x0000007900037224 */ /* 0x000fce00078e02ff */
.L_x_93:
[----:B------:R-:W-:Y:S05]  /*3490*/  BSYNC B1 ;  /* 0x0000000000017941 */ /* 0x000fea0003800000 */
.L_x_92:
        /* <DEDUP_REMOVED lines=11> */
.L_x_95:
[----:B------:R-:W-:Y:S05]  /*3550*/  BSYNC B1 ;  /* 0x0000000000017941 */ /* 0x000fea0003800000 */
.L_x_94:
[----:B---3--:R-:W-:Y:S01]  /*3560*/  @!P4 IMAD R13, R54, R120, R3 ;  /* 0x00000078360dc224 */ /* 0x008fe200078e0203 */
[----:B------:R-:W-:Y:S04]  /*3570*/  BSSY B1, `(.L_x_96) ;  /* 0x0000006000017945 */ /* 0x000fe80003800000 */
[----:B------:R3:W-:Y:S01]  /*3580*/  @!P4 STG.E.U8 desc[UR36][R6.64+0x38], R13 ;  /* 0x0000380d0600c986 */ /* 0x0007e2000c101124 */
[----:B------:R-:W-:Y:S05]  /*3590*/  @P3 BRA `(.L_x_97) ;  /* 0x00000000000c3947 */ /* 0x000fea0003800000 */
[----:B------:R-:W5:Y:S02]  /*35a0*/  LDG.E.U8 R131, desc[UR36][R10.64+0x39] ;  /* 0x000039240a837981 */ /* 0x000f64000c1e1100 */
[----:B-----5:R-:W-:-:S05]  /*35b0*/  PRMT R0, R131, 0x8880, RZ ;  /* 0x0000888083007816 */ /* 0x020fca00000000ff */
[----:B------:R-:W-:-:S07]  /*35c0*/  IMAD R3, R0, R121, RZ ;  /* 0x0000007900037224 */ /* 0x000fce00078e02ff */
.L_x_97:
[----:B------:R-:W-:Y:S05]  /*35d0*/  BSYNC B1 ;  /* 0x0000000000017941 */ /* 0x000fea0003800000 */
.L_x_96:
[----:B------:R-:W-:Y:S01]  /*35e0*/  @!P3 IMAD R55, R55, R120, R3 ;  /* 0x000000783737b224 */ /* 0x000fe200078e0203 */
[----:B------:R-:W-:Y:S04]  /*35f0*/  BSSY B1, `(.L_x_98) ;  /* 0x0000006000017945 */ /* 0x000fe80003800000 */
[----:B------:R0:W-:Y:S01]  /*3600*/  @!P3 STG.E.U8 desc[UR36][R6.64+0x39], R55 ;  /* 0x000039370600b986 */ /* 0x0001e2000c101124 */
[----:B------:R-:W-:Y:S05]  /*3610*/  @P5 BRA `(.L_x_99) ;  /* 0x00000000000c5947 */ /* 0x000fea0003800000 */
[----:B------:R-:W5:Y:S02]  /*3620*/  LDG.E.U8 R131, desc[UR36][R8.64+0x40] ;  /* 0x0000402408837981 */ /* 0x000f64000c1e1100 */
[----:B-----5:R-:W-:-:S05]  /*3630*/  PRMT R0, R131, 0x8880, RZ ;  /* 0x0000888083007816 */ /* 0x020fca00000000ff */
[----:B------:R-:W-:-:S07]  /*3640*/  IMAD R3, R0, R121, RZ ;  /* 0x0000007900037224 */ /* 0x000fce00078e02ff */
.L_x_99:
[----:B------:R-:W-:Y:S05]  /*3650*/  BSYNC B1 ;  /* 0x0000000000017941 */ /* 0x000fea0003800000 */
.L_x_98:
[----:B---3--:R-:W-:Y:S01]  /*3660*/  @!P5 IMAD R13, R56, R120, R3 ;  /* 0x00000078380dd224 */ /* 0x008fe200078e0203 */
[----:B------:R-:W-:Y:S04]  /*3670*/  BSSY B1, `(.L_x_100) ;  /* 0x0000006000017945 */ /* 0x000fe80003800000 */
[----:B------:R3:W-:Y:S01]  /*3680*/  @!P5 STG.E.U8 desc[UR36][R4.64+0x40], R13 ;  /* 0x0000400d0400d986 */ /* 0x0007e2000c101124 */
[----:B------:R-:W-:Y:S05]  /*3690*/  @P2 BRA `(.L_x_101) ;  /* 0x00000000000c2947 */ /* 0x000fea0003800000 */
[----:B------:R-:W5:Y:S02]  /*36a0*/  LDG.E.U8 R131, desc[UR36][R8.64+0x41] ;  /* 0x0000412408837981 */ /* 0x000f64000c1e1100 */
[----:B-----5:R-:W-:-:S05]  /*36b0*/  PRMT R0, R131, 0x8880, RZ ;  /* 0x0000888083007816 */ /* 0x020fca00000000ff */
[----:B------:R-:W-:-:S07]  /*36c0*/  IMAD R3, R0, R121, RZ ;  /* 0x0000007900037224 */ /* 0x000fce00078e02ff */
.L_x_101:
[----:B------:R-:W-:Y:S05]  /*36d0*/  BSYNC B1 ;  /* 0x0000000000017941 */ /* 0x000fea0003800000 */
.L_x_100:
        /* <DEDUP_REMOVED lines=11> */
.L_x_103:
[----:B------:R-:W-:Y:S05]  /*3790*/  BSYNC B1 ;  /* 0x0000000000017941 */ /* 0x000fea0003800000 */
.L_x_102:
[----:B---3--:R-:W-:Y:S01]  /*37a0*/  @!P4 IMAD R13, R58, R120, R3 ;  /* 0x000000783a0dc224 */ /* 0x008fe200078e0203 */
[----:B------:R-:W-:Y:S04]  /*37b0*/  BSSY B1, `(.L_x_104) ;  /* 0x0000006000017945 */ /* 0x000fe80003800000 */
[----:B------:R3:W-:Y:S01]  /*37c0*/  @!P4 STG.E.U8 desc[UR36][R6.64+0x40], R13 ;  /* 0x0000400d0600c986 */ /* 0x0007e2000c101124 */
[----:B------:R-:W-:Y:S05]  /*37d0*/  @P3 BRA `(.L_x_105) ;  /* 0x00000000000c3947 */ /* 0x000fea0003800000 */
[----:B------:R-:W5:Y:S02]  /*37e0*/  LDG.E.U8 R131, desc[UR36][R10.64+0x41] ;  /* 0x000041240a837981 */ /* 0x000f64000c1e1100 */
[----:B-----5:R-:W-:-:S05]  /*37f0*/  PRMT R0, R131, 0x8880, RZ ;  /* 0x0000888083007816 */ /* 0x020fca00000000ff */
[----:B------:R-:W-:-:S07]  /*3800*/  IMAD R3, R0, R121, RZ ;  /* 0x0000007900037224 */ /* 0x000fce00078e02ff */
.L_x_105:
[----:B------:R-:W-:Y:S05]  /*3810*/  BSYNC B1 ;  /* 0x0000000000017941 */ /* 0x000fea0003800000 */
.L_x_104:
[----:B------:R-:W-:Y:S01]  /*3820*/  @!P3 IMAD R59, R59, R120, R3 ;  /* 0x000000783b3bb224 */ /* 0x000fe200078e0203 */
[----:B------:R-:W-:Y:S04]  /*3830*/  BSSY B1, `(.L_x_106) ;  /* 0x0000006000017945 */ /* 0x000fe80003800000 */
[----:B------:R0:W-:Y:S01]  /*3840*/  @!P3 STG.E.U8 desc[UR36][R6.64+0x41], R59 ;  /* 0x0000413b0600b986 */ /* 0x0001e2000c101124 */
[----:B------:R-:W-:Y:S05]  /*3850*/  @P5 BRA `(.L_x_107) ;  /* 0x00000000000c5947 */ /* 0x000fea0003800000 */
[----:B------:R-:W5:Y:S02]  /*3860*/  LDG.E.U8 R131, desc[UR36][R8.64+0x48] ;  /* 0x0000482408837981 */ /* 0x000f64000c1e1100 */
[----:B-----5:R-:W-:-:S05]  /*3870*/  PRMT R0, R131, 0x8880, RZ ;  /* 0x0000888083007816 */ /* 0x020fca00000000ff */
[----:B------:R-:W-:-:S07]  /*3880*/  IMAD R3, R0, R121, RZ ;  /* 0x0000007900037224 */ /* 0x000fce00078e02ff */
.L_x_107:
[----:B------:R-:W-:Y:S05]  /*3890*/  BSYNC B1 ;  /* 0x0000000000017941 */ /* 0x000fea0003800000 */
.L_x_106:
[----:B---3--:R-:W-:Y:S01]  /*38a0*/  @!P5 IMAD R13, R60, R120, R3 ;  /* 0x000000783c0dd224 */ /* 0x008fe200078e0203 */
[----:B------:R-:W-:Y:S04]  /*38b0*/  BSSY B1, `(.L_x_108) ;  /* 0x0000006000017945 */ /* 0x000fe80003800000 */
[----:B------:R3:W-:Y:S01]  /*38c0*/  @!P5 STG.E.U8 desc[UR36][R4.64+0x48], R13 ;  /* 0x0000480d0400d986 */ /* 0x0007e2000c101124 */
[----:B------:R-:W-:Y:S05]  /*38d0*/  @P2 BRA `(.L_x_109) ;  /* 0x00000000000c2947 */ /* 0x000fea0003800000 */
[----:B------:R-:W5:Y:S02]  /*38e0*/  LDG.E.U8 R131, desc[UR36][R8.64+0x49] ;  /* 0x0000492408837981 */ /* 0x000f64000c1e1100 */
[----:B-----5:R-:W-:-:S05]  /*38f0*/  PRMT R0, R131, 0x8880, RZ ;  /* 0x0000888083007816 */ /* 0x020fca00000000ff */
[----:B------:R-:W-:-:S07]  /*3900*/  IMAD R3, R0, R121, RZ ;  /* 0x0000007900037224 */ /* 0x000fce00078e02ff */
.L_x_109:
[----:B------:R-:W-:Y:S05]  /*3910*/  BSYNC B1 ;  /* 0x0000000000017941 */ /* 0x000fea0003800000 */
.L_x_108:
        /* <DEDUP_REMOVED lines=11> */
.L_x_111:
[----:B------:R-:W-:Y:S05]  /*39d0*/  BSYNC B1 ;  /* 0x0000000000017941 */ /* 0x000fea0003800000 */
.L_x_110:
[----:B---3--:R-:W-:Y:S01]  /*39e0*/  @!P4 IMAD R13, R62, R120, R3 ;  /* 0x000000783e0dc224 */ /* 0x008fe200078e0203 */
[----:B------:R-:W-:Y:S04]  /*39f0*/  BSSY B1, `(.L_x_112) ;  /* 0x0000006000017945 */ /* 0x000fe80003800000 */
[----:B------:R3:W-:Y:S01]  /*3a00*/  @!P4 STG.E.U8 desc[UR36][R6.64+0x48], R13 ;  /* 0x0000480d0600c986 */ /* 0x0007e2000c101124 */
[----:B------:R-:W-:Y:S05]  /*3a10*/  @P3 BRA `(.L_x_113) ;  /* 0x00000000000c3947 */ /* 0x000fea0003800000 */
[----:B------:R-:W5:Y:S02]  /*3a20*/  LDG.E.U8 R131, desc[UR36][R10.64+0x49] ;  /* 0x000049240a837981 */ /* 0x000f64000c1e1100 */
[----:B-----5:R-:W-:-:S05]  /*3a30*/  PRMT R0, R131, 0x8880, RZ ;  /* 0x0000888083007816 */ /* 0x020fca00000000ff */
[----:B------:R-:W-:-:S07]  /*3a40*/  IMAD R3, R0, R121, RZ ;  /* 0x0000007900037224 */ /* 0x000fce00078e02ff */
.L_x_113:
[----:B------:R-:W-:Y:S05]  /*3a50*/  BSYNC B1 ;  /* 0x0000000000017941 */ /* 0x000fea0003800000 */
.L_x_112:
[----:B------:R-:W-:Y:S01]  /*3a60*/  @!P3 IMAD R63, R63, R120, R3 ;  /* 0x000000783f3fb224 */ /* 0x000fe200078e0203 */
[----:B------:R-:W-:Y:S04]  /*3a70*/  BSSY B1, `(.L_x_114) ;  /* 0x0000006000017945 */ /* 0x000fe80003800000 */
[----:B------:R0:W-:Y:S01]  /*3a80*/  @!P3 STG.E.U8 desc[UR36][R6.64+0x49], R63 ;  /* 0x0000493f0600b986 */ /* 0x0001e2000c101124 */
[----:B------:R-:W-:Y:S05]  /*3a90*/  @P5 BRA `(.L_x_115) ;  /* 0x00000000000c5947 */ /* 0x000fea0003800000 */
[----:B------:R-:W5:Y:S02]  /*3aa0*/  LDG.E.U8 R131, desc[UR36][R8.64+0x50] ;  /* 0x0000502408837981 */ /* 0x000f64000c1e1100 */
[----:B-----5:R-:W-:-:S05]  /*3ab0*/  PRMT R0, R131, 0x8880, RZ ;  /* 0x0000888083007816 */ /* 0x020fca00000000ff */
[----:B------:R-:W-:-:S07]  /*3ac0*/  IMAD R3, R0, R121, RZ ;  /* 0x0000007900037224 */ /* 0x000fce00078e02ff */
.L_x_115:
[----:B------:R-:W-:Y:S05]  /*3ad0*/  BSYNC B1 ;  /* 0x0000000000017941 */ /* 0x000fea0003800000 */
.L_x_114:
[----:B---3--:R-:W-:Y:S01]  /*3ae0*/  @!P5 IMAD R13, R64, R120, R3 ;  /* 0x00000078400dd224 */ /* 0x008fe200078e0203 */
[----:B------:R-:W-:Y:S04]  /*3af0*/  BSSY B1, `(.L_x_116) ;  /* 0x0000006000017945 */ /* 0x000fe80003800000 */
[----:B------:R3:W-:Y:S01]  /*3b00*/  @!P5 STG.E.U8 desc[UR36][R4.64+0x50], R13 ;  /* 0x0000500d0400d986 */ /* 0x0007e2000c101124 */
[----:B------:R-:W-:Y:S05]  /*3b10*/  @P2 BRA `(.L_x_117) ;  /* 0x00000000000c2947 */ /* 0x000fea0003800000 */
[----:B------:R-:W5:Y:S02]  /*3b20*/  LDG.E.U8 R131, desc[UR36][R8.64+0x51] ;  /* 0x0000512408837981 */ /* 0x000f64000c1e1100 */
[----:B-----5:R-:W-:-:S05]  /*3b30*/  PRMT R0, R131, 0x8880, RZ ;  /* 0x0000888083007816 */ /* 0x020fca00000000ff */
[----:B------:R-:W-:-:S07]  /*3b40*/  IMAD R3, R0, R121, RZ ;  /* 0x0000007900037224 */ /* 0x000fce00078e02ff */
.L_x_117:
[----:B------:R-:W-:Y:S05]  /*3b50*/  BSYNC B1 ;  /* 0x0000000000017941 */ /* 0x000fea0003800000 */
.L_x_116:
        /* <DEDUP_REMOVED lines=11> */
.L_x_119:
[----:B------:R-:W-:Y:S05]  /*3c10*/  BSYNC B1 ;  /* 0x0000000000017941 */ /* 0x000fea0003800000 */
.L_x_118:
[----:B---3--:R-:W-:Y:S01]  /*3c20*/  @!P4 IMAD R13, R66, R120, R3 ;  /* 0x00000078420dc224 */ /* 0x008fe200078e0203 */
[----:B------:R-:W-:Y:S04]  /*3c30*/  BSSY B1, `(.L_x_120) ;  /* 0x0000006000017945 */ /* 0x000fe80003800000 */
[----:B------:R3:W-:Y:S01]  /*3c40*/  @!P4 STG.E.U8 desc[UR36][R6.64+0x50], R13 ;  /* 0x0000500d0600c986 */ /* 0x0007e2000c101124 */
[----:B------:R-:W-:Y:S05]  /*3c50*/  @P3 BRA `(.L_x_121) ;  /* 0x00000000000c3947 */ /* 0x000fea0003800000 */
[----:B------:R-:W5:Y:S02]  /*3c60*/  LDG.E.U8 R131, desc[UR36][R10.64+0x51] ;  /* 0x000051240a837981 */ /* 0x000f64000c1e1100 */
[----:B-----5:R-:W-:-:S05]  /*3c70*/  PRMT R0, R131, 0x8880, RZ ;  /* 0x0000888083007816 */ /* 0x020fca00000000ff */
[----:B------:R-:W-:-:S07]  /*3c80*/  IMAD R3, R0, R121, RZ ;  /* 0x0000007900037224 */ /* 0x000fce00078e02ff */
.L_x_121:
[----:B------:R-:W-:Y:S05]  /*3c90*/  BSYNC B1 ;  /* 0x0000000000017941 */ /* 0x000fea0003800000 */
.L_x_120:
[----:B------:R-:W-:Y:S01]  /*3ca0*/  @!P3 IMAD R67, R67, R120, R3 ;  /* 0x000000784343b224 */ /* 0x000fe200078e0203 */
[----:B------:R-:W-:Y:S04]  /*3cb0*/  BSSY B1, `(.L_x_122) ;  /* 0x0000006000017945 */ /* 0x000fe80003800000 */
[----:B------:R0:W-:Y:S01]  /*3cc0*/  @!P3 STG.E.U8 desc[UR36][R6.64+0x51], R67 ;  /* 0x000051430600b986 */ /* 0x0001e2000c101124 */
[----:B------:R-:W-:Y:S05]  /*3cd0*/  @P5 BRA `(.L_x_123) ;  /* 0x00000000000c5947 */ /* 0x000fea0003800000 */
[----:B------:R-:W5:Y:S02]  /*3ce0*/  LDG.E.U8 R131, desc[UR36][R8.64+0x58] ;  /* 0x0000582408837981 */ /* 0x000f64000c1e1100 */
[----:B-----5:R-:W-:-:S05]  /*3cf0*/  PRMT R0, R131, 0x8880, RZ ;  /* 0x0000888083007816 */ /* 0x020fca00000000ff */
[----:B------:R-:W-:-:S07]  /*3d00*/  IMAD R3, R0, R121, RZ ;  /* 0x0000007900037224 */ /* 0x000fce00078e02ff */
.L_x_123:
[----:B------:R-:W-:Y:S05]  /*3d10*/  BSYNC B1 ;  /* 0x0000000000017941 */ /* 0x000fea0003800000 */
.L_x_122:
[----:B---3--:R-:W-:Y:S01]  /*3d20*/  @!P5 IMAD R13, R68, R120, R3 ;  /* 0x00000078440dd224 */ /* 0x008fe200078e0203 */
[----:B------:R-:W-:Y:S04]  /*3d30*/  BSSY B1, `(.L_x_124) ;  /* 0x0000006000017945 */ /* 0x000fe80003800000 */
[----:B------:R3:W-:Y:S01]  /*3d40*/  @!P5 STG.E.U8 desc[UR36][R4.64+0x58], R13 ;  /* 0x0000580d0400d986 */ /* 0x0007e2000c101124 */
[----:B------:R-:W-:Y:S05]  /*3d50*/  @P2 BRA `(.L_x_125) ;  /* 0x00000000000c2947 */ /* 0x000fea0003800000 */
[----:B------:R-:W5:Y:S02]  /*3d60*/  LDG.E.U8 R131, desc[UR36][R8.64+0x59] ;  /* 0x0000592408837981 */ /* 0x000f64000c1e1100 */
[----:B-----5:R-:W-:-:S05]  /*3d70*/  PRMT R0, R131, 0x8880, RZ ;  /* 0x0000888083007816 */ /* 0x020fca00000000ff */
[----:B------:R-:W-:-:S07]  /*3d80*/  IMAD R3, R0, R121, RZ ;  /* 0x0000007900037224 */ /* 0x000fce00078e02ff */
.L_x_125:
[----:B------:R-:W-:Y:S05]  /*3d90*/  BSYNC B1 ;  /* 0x0000000000017941 */ /* 0x000fea0003800000 */
.L_x_124:
        /* <DEDUP_REMOVED lines=11> */
.L_x_127:
[----:B------:R-:W-:Y:S05]  /*3e50*/  BSYNC B1 ;  /* 0x0000000000017941 */ /* 0x000fea0003800000 */
.L_x_126:
[----:B---3--:R-:W-:Y:S01]  /*3e60*/  @!P4 IMAD R13, R70, R120, R3 ;  /* 0x00000078460dc224 */ /* 0x008fe200078e0203 */
[----:B------:R-:W-:Y:S04]  /*3e70*/  BSSY B1, `(.L_x_128) ;  /* 0x0000006000017945 */ /* 0x000fe80003800000 */
[----:B------:R3:W-:Y:S01]  /*3e80*/  @!P4 STG.E.U8 desc[UR36][R6.64+0x58], R13 ;  /* 0x0000580d0600c986 */ /* 0x0007e2000c101124 */
[----:B------:R-:W-:Y:S05]  /*3e90*/  @P3 BRA `(.L_x_129) ;  /* 0x00000000000c3947 */ /* 0x000fea0003800000 */
[----:B------:R-:W5:Y:S02]  /*3ea0*/  LDG.E.U8 R131, desc[UR36][R10.64+0x59] ;  /* 0x000059240a837981 */ /* 0x000f64000c1e1100 */
[----:B-----5:R-:W-:-:S05]  /*3eb0*/  PRMT R0, R131, 0x8880, RZ ;  /* 0x0000888083007816 */ /* 0x020fca00000000ff */
[----:B------:R-:W-:-:S07]  /*3ec0*/  IMAD R3, R0, R121, RZ ;  /* 0x0000007900037224 */ /* 0x000fce00078e02ff */
.L_x_129:
[----:B------:R-:W-:Y:S05]  /*3ed0*/  BSYNC B1 ;  /* 0x0000000000017941 */ /* 0x000fea0003800000 */
.L_x_128:
[----:B------:R-:W-:Y:S01]  /*3ee0*/  @!P3 IMAD R71, R71, R120, R3 ;  /* 0x000000784747b224 */ /* 0x000fe200078e0203 */
[----:B------:R-:W-:Y:S04]  /*3ef0*/  BSSY B1, `(.L_x_130) ;  /* 0x0000006000017945 */ /* 0x000fe80003800000 */
[----:B------:R0:W-:Y:S01]  /*3f00*/  @!P3 STG.E.U8 desc[UR36][R6.64+0x59], R71 ;  /* 0x000059470600b986 */ /* 0x0001e2000c101124 */
[----:B------:R-:W-:Y:S05]  /*3f10*/  @P5 BRA `(.L_x_131) ;  /* 0x00000000000c5947 */ /* 0x000fea0003800000 */
[----:B------:R-:W5:Y:S02]  /*3f20*/  LDG.E.U8 R131, desc[UR36][R8.64+0x60] ;  /* 0x0000602408837981 */ /* 0x000f64000c1e1100 */
[----:B-----5:R-:W-:-:S05]  /*3f30*/  PRMT R0, R131, 0x8880, RZ ;  /* 0x0000888083007816 */ /* 0x020fca00000000ff */
[----:B------:R-:W-:-:S07]  /*3f40*/  IMAD R3, R0, R121, RZ ;  /* 0x0000007900037224 */ /* 0x000fce00078e02ff */
.L_x_131:
[----:B------:R-:W-:Y:S05]  /*3f50*/  BSYNC B1 ;  /* 0x0000000000017941 */ /* 0x000fea0003800000 */
.L_x_130:
[----:B---3--:R-:W-:Y:S01]  /*3f60*/  @!P5 IMAD R13, R72, R120, R3 ;  /* 0x00000078480dd224 */ /* 0x008fe200078e0203 */
[----:B------:R-:W-:Y:S04]  /*3f70*/  BSSY B1, `(.L_x_132) ;  /* 0x0000006000017945 */ /* 0x000fe80003800000 */
[----:B------:R3:W-:Y:S01]  /*3f80*/  @!P5 STG.E.U8 desc[UR36][R4.64+0x60], R13 ;  /* 0x0000600d0400d986 */ /* 0x0007e2000c101124 */
[----:B------:R-:W-:Y:S05]  /*3f90*/  @P2 BRA `(.L_x_133) ;  /* 0x00000000000c2947 */ /* 0x000fea0003800000 */
[----:B------:R-:W5:Y:S02]  /*3fa0*/  LDG.E.U8 R131, desc[UR36][R8.64+0x61] ;  /* 0x0000612408837981 */ /* 0x000f64000c1e1100 */
[----:B-----5:R-:W-:-:S05]  /*3fb0*/  PRMT R0, R131, 0x8880, RZ ;  /* 0x0000888083007816 */ /* 0x020fca00000000ff */
[----:B------:R-:W-:-:S07]  /*3fc0*/  IMAD R3, R0, R121, RZ ;  /* 0x0000007900037224 */ /* 0x000fce00078e02ff */
.L_x_133:
[----:B------:R-:W-:Y:S05]  /*3fd0*/  BSYNC B1 ;  /* 0x0000000000017941 */ /* 0x000fea0003800000 */
.L_x_132:
        /* <DEDUP_REMOVED lines=11> */
.L_x_135:
[----:B------:R-:W-:Y:S05]  /*4090*/  BSYNC B1 ;  /* 0x0000000000017941 */ /* 0x000fea0003800000 */
.L_x_134:
[----:B---3--:R-:W-:Y:S01]  /*40a0*/  @!P4 IMAD R13, R74, R120, R3 ;  /* 0x000000784a0dc224 */ /* 0x008fe200078e0203 */
[----:B------:R-:W-:Y:S04]  /*40b0*/  BSSY B1, `(.L_x_136) ;  /* 0x0000006000017945 */ /* 0x000fe80003800000 */
[----:B------:R3:W-:Y:S01]  /*40c0*/  @!P4 STG.E.U8 desc[UR36][R6.64+0x60], R13 ;  /* 0x0000600d0600c986 */ /* 0x0007e2000c101124 */
[----:B------:R-:W-:Y:S05]  /*40d0*/  @P3 BRA `(.L_x_137) ;  /* 0x00000000000c3947 */ /* 0x000fea0003800000 */
[----:B------:R-:W5:Y:S02]  /*40e0*/  LDG.E.U8 R131, desc[UR36][R10.64+0x61] ;  /* 0x000061240a837981 */ /* 0x000f64000c1e1100 */
[----:B-----5:R-:W-:-:S05]  /*40f0*/  PRMT R0, R131, 0x8880, RZ ;  /* 0x0000888083007816 */ /* 0x020fca00000000ff */
[----:B------:R-:W-:-:S07]  /*4100*/  IMAD R3, R0, R121, RZ ;  /* 0x0000007900037224 */ /* 0x000fce00078e02ff */
.L_x_137:
[----:B------:R-:W-:Y:S05]  /*4110*/  BSYNC B1 ;  /* 0x0000000000017941 */ /* 0x000fea0003800000 */
.L_x_136:
[----:B------:R-:W-:Y:S01]  /*4120*/  @!P3 IMAD R75, R75, R120, R3 ;  /* 0x000000784b4bb224 */ /* 0x000fe200078e0203 */
[----:B------:R-:W-:Y:S04]  /*4130*/  BSSY B1, `(.L_x_138) ;  /* 0x0000006000017945 */ /* 0x000fe80003800000 */
[----:B------:R0:W-:Y:S01]  /*4140*/  @!P3 STG.E.U8 desc[UR36][R6.64+0x61], R75 ;  /* 0x0000614b0600b986 */ /* 0x0001e2000c101124 */
[----:B------:R-:W-:Y:S05]  /*4150*/  @P5 BRA `(.L_x_139) ;  /* 0x00000000000c5947 */ /* 0x000fea0003800000 */
[----:B------:R-:W5:Y:S02]  /*4160*/  LDG.E.U8 R131, desc[UR36][R8.64+0x68] ;  /* 0x0000682408837981 */ /* 0x000f64000c1e1100 */
[----:B-----5:R-:W-:-:S05]  /*4170*/  PRMT R0, R131, 0x8880, RZ ;  /* 0x0000888083007816 */ /* 0x020fca00000000ff */
[----:B------:R-:W-:-:S07]  /*4180*/  IMAD R3, R0, R121, RZ ;  /* 0x0000007900037224 */ /* 0x000fce00078e02ff */
.L_x_139:
[----:B------:R-:W-:Y:S05]  /*4190*/  BSYNC B1 ;  /* 0x0000000000017941 */ /* 0x000fea0003800000 */
.L_x_138:
[----:B---3--:R-:W-:Y:S01]  /*41a0*/  @!P5 IMAD R13, R76, R120, R3 ;  /* 0x000000784c0dd224 */ /* 0x008fe200078e0203 */
[----:B------:R-:W-:Y:S04]  /*41b0*/  BSSY B1, `(.L_x_140) ;  /* 0x0000006000017945 */ /* 0x000fe80003800000 */
[----:B------:R3:W-:Y:S01]  /*41c0*/  @!P5 STG.E.U8 desc[UR36][R4.64+0x68], R13 ;  /* 0x0000680d0400d986 */ /* 0x0007e2000c101124 */
[----:B------:R-:W-:Y:S05]  /*41d0*/  @P2 BRA `(.L_x_141) ;  /* 0x00000000000c2947 */ /* 0x000fea0003800000 */
[----:B------:R-:W5:Y:S02]  /*41e0*/  LDG.E.U8 R131, desc[UR36][R8.64+0x69] ;  /* 0x0000692408837981 */ /* 0x000f64000c1e1100 */
[----:B-----5:R-:W-:-:S05]  /*41f0*/  PRMT R0, R131, 0x8880, RZ ;  /* 0x0000888083007816 */ /* 0x020fca00000000ff */
[----:B------:R-:W-:-:S07]  /*4200*/  IMAD R3, R0, R121, RZ ;  /* 0x0000007900037224 */ /* 0x000fce00078e02ff */
.L_x_141:
[----:B------:R-:W-:Y:S05]  /*4210*/  BSYNC B1 ;  /* 0x0000000000017941 */ /* 0x000fea0003800000 */
.L_x_140:
        /* <DEDUP_REMOVED lines=11> */
.L_x_143:
[----:B------:R-:W-:Y:S05]  /*42d0*/  BSYNC B1 ;  /* 0x0000000000017941 */ /* 0x000fea0003800000 */
.L_x_142:
[----:B---3--:R-:W-:Y:S01]  /*42e0*/  @!P4 IMAD R13, R78, R120, R3 ;  /* 0x000000784e0dc224 */ /* 0x008fe200078e0203 */
[----:B------:R-:W-:Y:S04]  /*42f0*/  BSSY B1, `(.L_x_144) ;  /* 0x0000006000017945 */ /* 0x000fe80003800000 */
[----:B------:R3:W-:Y:S01]  /*4300*/  @!P4 STG.E.U8 desc[UR36][R6.64+0x68], R13 ;  /* 0x0000680d0600c986 */ /* 0x0007e2000c101124 */
[----:B------:R-:W-:Y:S05]  /*4310*/  @P3 BRA `(.L_x_145) ;  /* 0x00000000000c3947 */ /* 0x000fea0003800000 */
[----:B------:R-:W5:Y:S02]  /*4320*/  LDG.E.U8 R131, desc[UR36][R10.64+0x69] ;  /* 0x000069240a837981 */ /* 0x000f64000c1e1100 */
[----:B-----5:R-:W-:-:S05]  /*4330*/  PRMT R0, R131, 0x8880, RZ ;  /* 0x0000888083007816 */ /* 0x020fca00000000ff */
[----:B------:R-:W-:-:S07]  /*4340*/  IMAD R3, R0, R121, RZ ;  /* 0x0000007900037224 */ /* 0x000fce00078e02ff */
.L_x_145:
[----:B------:R-:W-:Y:S05]  /*4350*/  BSYNC B1 ;  /* 0x0000000000017941 */ /* 0x000fea0003800000 */
.L_x_144:
[----:B------:R-:W-:Y:S01]  /*4360*/  @!P3 IMAD R79, R79, R120, R3 ;  /* 0x000000784f4fb224 */ /* 0x000fe200078e0203 */
[----:B------:R-:W-:Y:S04]  /*4370*/  BSSY B1, `(.L_x_146) ;  /* 0x0000006000017945 */ /* 0x000fe80003800000 */
[----:B------:R0:W-:Y:S01]  /*4380*/  @!P3 STG.E.U8 desc[UR36][R6.64+0x69], R79 ;  /* 0x0000694f0600b986 */ /* 0x0001e2000c101124 */
[----:B------:R-:W-:Y:S05]  /*4390*/  @P5 BRA `(.L_x_147) ;  /* 0x00000000000c5947 */ /* 0x000fea0003800000 */
[----:B------:R-:W5:Y:S02]  /*43a0*/  LDG.E.U8 R131, desc[UR36][R8.64+0x70] ;  /* 0x0000702408837981 */ /* 0x000f64000c1e1100 */
[----:B-----5:R-:W-:-:S05]  /*43b0*/  PRMT R0, R131, 0x8880, RZ ;  /* 0x0000888083007816 */ /* 0x020fca00000000ff */
[----:B------:R-:W-:-:S07]  /*43c0*/  IMAD R3, R0, R121, RZ ;  /* 0x0000007900037224 */ /* 0x000fce00078e02ff */
.L_x_147:
[----:B------:R-:W-:Y:S05]  /*43d0*/  BSYNC B1 ;  /* 0x0000000000017941 */ /* 0x000fea0003800000 */
.L_x_146:
[----:B---3--:R-:W-:Y:S01]  /*43e0*/  @!P5 IMAD R13, R80, R120, R3 ;  /* 0x00000078500dd224 */ /* 0x008fe200078e0203 */
[----:B------:R-:W-:Y:S04]  /*43f0*/  BSSY B1, `(.L_x_148) ;  /* 0x0000006000017945 */ /* 0x000fe80003800000 */
[----:B------:R3:W-:Y:S01]  /*4400*/  @!P5 STG.E.U8 desc[UR36][R4.64+0x70], R13 ;  /* 0x0000700d0400d986 */ /* 0x0007e2000c101124 */
[----:B------:R-:W-:Y:S05]  /*4410*/  @P2 BRA `(.L_x_149) ;  /* 0x00000000000c2947 */ /* 0x000fea0003800000 */
[----:B------:R-:W5:Y:S02]  /*4420*/  LDG.E.U8 R131, desc[UR36][R8.64+0x71] ;  /* 0x0000712408837981 */ /* 0x000f64000c1e1100 */
[----:B-----5:R-:W-:-:S05]  /*4430*/  PRMT R0, R131, 0x8880, RZ ;  /* 0x0000888083007816 */ /* 0x020fca00000000ff */
[----:B------:R-:W-:-:S07]  /*4440*/  IMAD R3, R0, R121, RZ ;  /* 0x0000007900037224 */ /* 0x000fce00078e02ff */
.L_x_149:
[----:B------:R-:W-:Y:S05]  /*4450*/  BSYNC B1 ;  /* 0x0000000000017941 */ /* 0x000fea0003800000 */
.L_x_148:
        /* <DEDUP_REMOVED lines=11> */
.L_x_151:
[----:B------:R-:W-:Y:S05]  /*4510*/  BSYNC B1 ;  /* 0x0000000000017941 */ /* 0x000fea0003800000 */
.L_x_150:
[----:B---3--:R-:W-:Y:S01]  /*4520*/  @!P4 IMAD R13, R82, R120, R3 ;  /* 0x00000078520dc224 */ /* 0x008fe200078e0203 */
[----:B------:R-:W-:Y:S04]  /*4530*/  BSSY B1, `(.L_x_152) ;  /* 0x0000006000017945 */ /* 0x000fe80003800000 */
[----:B------:R3:W-:Y:S01]  /*4540*/  @!P4 STG.E.U8 desc[UR36][R6.64+0x70], R13 ;  /* 0x0000700d0600c986 */ /* 0x0007e2000c101124 */
[----:B------:R-:W-:Y:S05]  /*4550*/  @P3 BRA `(.L_x_153) ;  /* 0x00000000000c3947 */ /* 0x000fea0003800000 */
[----:B------:R-:W5:Y:S02]  /*4560*/  LDG.E.U8 R131, desc[UR36][R10.64+0x71] ;  /* 0x000071240a837981 */ /* 0x000f64000c1e1100 */
[----:B-----5:R-:W-:-:S05]  /*4570*/  PRMT R0, R131, 0x8880, RZ ;  /* 0x0000888083007816 */ /* 0x020fca00000000ff */
[----:B------:R-:W-:-:S07]  /*4580*/  IMAD R3, R0, R121, RZ ;  /* 0x0000007900037224 */ /* 0x000fce00078e02ff */
.L_x_153:
[----:B------:R-:W-:Y:S05]  /*4590*/  BSYNC B1 ;  /* 0x0000000000017941 */ /* 0x000fea0003800000 */
.L_x_152:
[----:B------:R-:W-:Y:S01]  /*45a0*/  @!P3 IMAD R83, R83, R120, R3 ;  /* 0x000000785353b224 */ /* 0x000fe200078e0203 */
[----:B------:R-:W-:Y:S04]  /*45b0*/  BSSY B1, `(.L_x_154) ;  /* 0x0000006000017945 */ /* 0x000fe80003800000 */
[----:B------:R0:W-:Y:S01]  /*45c0*/  @!P3 STG.E.U8 desc[UR36][R6.64+0x71], R83 ;  /* 0x000071530600b986 */ /* 0x0001e2000c101124 */
[----:B------:R-:W-:Y:S05]  /*45d0*/  @P5 BRA `(.L_x_155) ;  /* 0x00000000000c5947 */ /* 0x000fea0003800000 */
[----:B------:R-:W5:Y:S02]  /*45e0*/  LDG.E.U8 R131, desc[UR36][R8.64+0x78] ;  /* 0x0000782408837981 */ /* 0x000f64000c1e1100 */
[----:B-----5:R-:W-:-:S05]  /*45f0*/  PRMT R0, R131, 0x8880, RZ ;  /* 0x0000888083007816 */ /* 0x020fca00000000ff */
[----:B------:R-:W-:-:S07]  /*4600*/  IMAD R3, R0, R121, RZ ;  /* 0x0000007900037224 */ /* 0x000fce00078e02ff */
.L_x_155:
[----:B------:R-:W-:Y:S05]  /*4610*/  BSYNC B1 ;  /* 0x0000000000017941 */ /* 0x000fea0003800000 */
.L_x_154:
[----:B---3--:R-:W-:Y:S01]  /*4620*/  @!P5 IMAD R13, R84, R120, R3 ;  /* 0x00000078540dd224 */ /* 0x008fe200078e0203 */
[----:B------:R-:W-:Y:S04]  /*4630*/  BSSY B1, `(.L_x_156) ;  /* 0x0000006000017945 */ /* 0x000fe80003800000 */
[----:B------:R3:W-:Y:S01]  /*4640*/  @!P5 STG.E.U8 desc[UR36][R4.64+0x78], R13 ;  /* 0x0000780d0400d986 */ /* 0x0007e2000c101124 */
[----:B------:R-:W-:Y:S05]  /*4650*/  @P2 BRA `(.L_x_157) ;  /* 0x00000000000c2947 */ /* 0x000fea0003800000 */
[----:B------:R-:W5:Y:S02]  /*4660*/  LDG.E.U8 R131, desc[UR36][R8.64+0x79] ;  /* 0x0000792408837981 */ /* 0x000f64000c1e1100 */
[----:B-----5:R-:W-:-:S05]  /*4670*/  PRMT R0, R131, 0x8880, RZ ;  /* 0x0000888083007816 */ /* 0x020fca00000000ff */
[----:B------:R-:W-:-:S07]  /*4680*/  IMAD R3, R0, R121, RZ ;  /* 0x0000007900037224 */ /* 0x000fce00078e02ff */
.L_x_157:
[----:B------:R-:W-:Y:S05]  /*4690*/  BSYNC B1 ;  /* 0x0000000000017941 */ /* 0x000fea0003800000 */
.L_x_156:
        /* <DEDUP_REMOVED lines=11> */
.L_x_159:
[----:B------:R-:W-:Y:S05]  /*4750*/  BSYNC B1 ;  /* 0x0000000000017941 */ /* 0x000fea0003800000 */
.L_x_158:
[----:B---3--:R-:W-:Y:S01]  /*4760*/  @!P4 IMAD R13, R86, R120, R3 ;  /* 0x00000078560dc224 */ /* 0x008fe200078e0203 */
[----:B------:R-:W-:Y:S04]  /*4770*/  BSSY B1, `(.L_x_160) ;  /* 0x0000006000017945 */ /* 0x000fe80003800000 */
[----:B------:R3:W-:Y:S01]  /*4780*/  @!P4 STG.E.U8 desc[UR36][R6.64+0x78], R13 ;  /* 0x0000780d0600c986 */ /* 0x0007e2000c101124 */
[----:B------:R-:W-:Y:S05]  /*4790*/  @P3 BRA `(.L_x_161) ;  /* 0x00000000000c3947 */ /* 0x000fea0003800000 */
[----:B------:R-:W5:Y:S02]  /*47a0*/  LDG.E.U8 R131, desc[UR36][R10.64+0x79] ;  /* 0x000079240a837981 */ /* 0x000f64000c1e1100 */
[----:B-----5:R-:W-:-:S05]  /*47b0*/  PRMT R0, R131, 0x8880, RZ ;  /* 0x0000888083007816 */ /* 0x020fca00000000ff */
[----:B------:R-:W-:-:S07]  /*47c0*/  IMAD R3, R0, R121, RZ ;  /* 0x0000007900037224 */ /* 0x000fce00078e02ff */
.L_x_161:
[----:B------:R-:W-:Y:S05]  /*47d0*/  BSYNC B1 ;  /* 0x0000000000017941 */ /* 0x000fea0003800000 */
.L_x_160:
[----:B------:R-:W-:Y:S01]  /*47e0*/  @!P3 IMAD R87, R87, R120, R3 ;  /* 0x000000785757b224 */ /* 0x000fe200078e0203 */
[----:B------:R-:W-:Y:S04]  /*47f0*/  BSSY B1, `(.L_x_162) ;  /* 0x0000006000017945 */ /* 0x000fe80003800000 */
[----:B------:R0:W-:Y:S01]  /*4800*/  @!P3 STG.E.U8 desc[UR36][R6.64+0x79], R87 ;  /* 0x000079570600b986 */ /* 0x0001e2000c101124 */
[----:B------:R-:W-:Y:S05]  /*4810*/  @P5 BRA `(.L_x_163) ;  /* 0x00000000000c5947 */ /* 0x000fea0003800000 */
[----:B------:R-:W5:Y:S02]  /*4820*/  LDG.E.U8 R131, desc[UR36][R8.64+0x80] ;  /* 0x0000802408837981 */ /* 0x000f64000c1e1100 */
[----:B-----5:R-:W-:-:S05]  /*4830*/  PRMT R0, R131, 0x8880, RZ ;  /* 0x0000888083007816 */ /* 0x020fca00000000ff */
[----:B------:R-:W-:-:S07]  /*4840*/  IMAD R3, R0, R121, RZ ;  /* 0x0000007900037224 */ /* 0x000fce00078e02ff */
.L_x_163:
[----:B------:R-:W-:Y:S05]  /*4850*/  BSYNC B1 ;  /* 0x0000000000017941 */ /* 0x000fea0003800000 */
.L_x_162:
[----:B---3--:R-:W-:Y:S01]  /*4860*/  @!P5 IMAD R13, R88, R120, R3 ;  /* 0x00000078580dd224 */ /* 0x008fe200078e0203 */
[----:B------:R-:W-:Y:S04]  /*4870*/  BSSY B1, `(.L_x_164) ;  /* 0x0000006000017945 */ /* 0x000fe80003800000 */
[----:B------:R3:W-:Y:S01]  /*4880*/  @!P5 STG.E.U8 desc[UR36][R4.64+0x80], R13 ;  /* 0x0000800d0400d986 */ /* 0x0007e2000c101124 */
[----:B------:R-:W-:Y:S05]  /*4890*/  @P2 BRA `(.L_x_165) ;  /* 0x00000000000c2947 */ /* 0x000fea0003800000 */
[----:B------:R-:W5:Y:S02]  /*48a0*/  LDG.E.U8 R131, desc[UR36][R8.64+0x81] ;  /* 0x0000812408837981 */ /* 0x000f64000c1e1100 */
[----:B-----5:R-:W-:-:S05]  /*48b0*/  PRMT R0, R131, 0x8880, RZ ;  /* 0x0000888083007816 */ /* 0x020fca00000000ff */
[----:B------:R-:W-:-:S07]  /*48c0*/  IMAD R3, R0, R121, RZ ;  /* 0x0000007900037224 */ /* 0x000fce00078e02ff */
.L_x_165:
[----:B------:R-:W-:Y:S05]  /*48d0*/  BSYNC B1 ;  /* 0x0000000000017941 */ /* 0x000fea0003800000 */
.L_x_164:
        /* <DEDUP_REMOVED lines=11> */
.L_x_167:
[----:B------:R-:W-:Y:S05]  /*4990*/  BSYNC B1 ;  /* 0x0000000000017941 */ /* 0x000fea0003800000 */
.L_x_166:
[----:B---3--:R-:W-:Y:S01]  /*49a0*/  @!P4 IMAD R13, R90, R120, R3 ;  /* 0x000000785a0dc224 */ /* 0x008fe200078e0203 */
[----:B------:R-:W-:Y:S04]  /*49b0*/  BSSY B1, `(.L_x_168) ;  /* 0x0000006000017945 */ /* 0x000fe80003800000 */
[----:B------:R3:W-:Y:S01]  /*49c0*/  @!P4 STG.E.U8 desc[UR36][R6.64+0x80], R13 ;  /* 0x0000800d0600c986 */ /* 0x0007e2000c101124 */
[----:B------:R-:W-:Y:S05]  /*49d0*/  @P3 BRA `(.L_x_169) ;  /* 0x00000000000c3947 */ /* 0x000fea0003800000 */
[----:B------:R-:W5:Y:S02]  /*49e0*/  LDG.E.U8 R131, desc[UR36][R10.64+0x81] ;  /* 0x000081240a837981 */ /* 0x000f64000c1e1100 */
[----:B-----5:R-:W-:-:S05]  /*49f0*/  PRMT R0, R131, 0x8880, RZ ;  /* 0x0000888083007816 */ /* 0x020fca00000000ff */
[----:B------:R-:W-:-:S07]  /*4a00*/  IMAD R3, R0, R121, RZ ;  /* 0x0000007900037224 */ /* 0x000fce00078e02ff */
.L_x_169:
[----:B------:R-:W-:Y:S05]  /*4a10*/  BSYNC B1 ;  /* 0x0000000000017941 */ /* 0x000fea0003800000 */
.L_x_168:
[----:B------:R-:W-:Y:S01]  /*4a20*/  @!P3 IMAD R91, R91, R120, R3 ;  /* 0x000000785b5bb224 */ /* 0x000fe200078e0203 */
[----:B------:R-:W-:Y:S04]  /*4a30*/  BSSY B1, `(.L_x_170) ;  /* 0x0000006000017945 */ /* 0x000fe80003800000 */
[----:B------:R0:W-:Y:S01]  /*4a40*/  @!P3 STG.E.U8 desc[UR36][R6.64+0x81], R91 ;  /* 0x0000815b0600b986 */ /* 0x0001e2000c101124 */
[----:B------:R-:W-:Y:S05]  /*4a50*/  @P5 BRA `(.L_x_171) ;  /* 0x00000000000c5947 */ /* 0x000fea0003800000 */
[----:B------:R-:W5:Y:S02]  /*4a60*/  LDG.E.U8 R131, desc[UR36][R8.64+0x88] ;  /* 0x0000882408837981 */ /* 0x000f64000c1e1100 */
[----:B-----5:R-:W-:-:S05]  /*4a70*/  PRMT R0, R131, 0x8880, RZ ;  /* 0x0000888083007816 */ /* 0x020fca00000000ff */
[----:B------:R-:W-:-:S07]  /*4a80*/  IMAD R3, R0, R121, RZ ;  /* 0x0000007900037224 */ /* 0x000fce00078e02ff */
.L_x_171:
[----:B------:R-:W-:Y:S05]  /*4a90*/  BSYNC B1 ;  /* 0x0000000000017941 */ /* 0x000fea0003800000 */
.L_x_170:
[----:B---3--:R-:W-:Y:S01]  /*4aa0*/  @!P5 IMAD R13, R92, R120, R3 ;  /* 0x000000785c0dd224 */ /* 0x008fe200078e0203 */
[----:B------:R-:W-:Y:S04]  /*4ab0*/  BSSY B1, `(.L_x_172) ;  /* 0x0000006000017945 */ /* 0x000fe80003800000 */
[----:B------:R3:W-:Y:S01]  /*4ac0*/  @!P5 STG.E.U8 desc[UR36][R4.64+0x88], R13 ;  /* 0x0000880d0400d986 */ /* 0x0007e2000c101124 */
[----:B------:R-:W-:Y:S05]  /*4ad0*/  @P2 BRA `(.L_x_173) ;  /* 0x00000000000c2947 */ /* 0x000fea0003800000 */
[----:B------:R-:W5:Y:S02]  /*4ae0*/  LDG.E.U8 R131, desc[UR36][R8.64+0x89] ;  /* 0x0000892408837981 */ /* 0x000f64000c1e1100 */
[----:B-----5:R-:W-:-:S05]  /*4af0*/  PRMT R0, R131, 0x8880, RZ ;  /* 0x0000888083007816 */ /* 0x020fca00000000ff */
[----:B------:R-:W-:-:S07]  /*4b00*/  IMAD R3, R0, R121, RZ ;  /* 0x0000007900037224 */ /* 0x000fce00078e02ff */
.L_x_173:
[----:B------:R-:W-:Y:S05]  /*4b10*/  BSYNC B1 ;  /* 0x0000000000017941 */ /* 0x000fea0003800000 */
.L_x_172:
        /* <DEDUP_REMOVED lines=11> */
.L_x_175:
[----:B------:R-:W-:Y:S05]  /*4bd0*/  BSYNC B1 ;  /* 0x0000000000017941 */ /* 0x000fea0003800000 */
.L_x_174:
[----:B---3--:R-:W-:Y:S01]  /*4be0*/  @!P4 IMAD R13, R94, R120, R3 ;  /* 0x000000785e0dc224 */ /* 0x008fe200078e0203 */
[----:B------:R-:W-:Y:S04]  /*4bf0*/  BSSY B1, `(.L_x_176) ;  /* 0x0000006000017945 */ /* 0x000fe80003800000 */
[----:B------:R3:W-:Y:S01]  /*4c00*/  @!P4 STG.E.U8 desc[UR36][R6.64+0x88], R13 ;  /* 0x0000880d0600c986 */ /* 0x0007e2000c101124 */
[----:B------:R-:W-:Y:S05]  /*4c10*/  @P3 BRA `(.L_x_177) ;  /* 0x00000000000c3947 */ /* 0x000fea0003800000 */
[----:B------:R-:W5:Y:S02]  /*4c20*/  LDG.E.U8 R131, desc[UR36][R10.64+0x89] ;  /* 0x000089240a837981 */ /* 0x000f64000c1e1100 */
[----:B-----5:R-:W-:-:S05]  /*4c30*/  PRMT R0, R131, 0x8880, RZ ;  /* 0x0000888083007816 */ /* 0x020fca00000000ff */
[----:B------:R-:W-:-:S07]  /*4c40*/  IMAD R3, R0, R121, RZ ;  /* 0x0000007900037224 */ /* 0x000fce00078e02ff */
.L_x_177:
[----:B------:R-:W-:Y:S05]  /*4c50*/  BSYNC B1 ;  /* 0x0000000000017941 */ /* 0x000fea0003800000 */
.L_x_176:
[----:B------:R-:W-:Y:S01]  /*4c60*/  @!P3 IMAD R95, R95, R120, R3 ;  /* 0x000000785f5fb224 */ /* 0x000fe200078e0203 */
[----:B------:R-:W-:Y:S04]  /*4c70*/  BSSY B1, `(.L_x_178) ;  /* 0x0000006000017945 */ /* 0x000fe80003800000 */
[----:B------:R0:W-:Y:S01]  /*4c80*/  @!P3 STG.E.U8 desc[UR36][R6.64+0x89], R95 ;  /* 0x0000895f0600b986 */ /* 0x0001e2000c101124 */
[----:B------:R-:W-:Y:S05]  /*4c90*/  @P5 BRA `(.L_x_179) ;  /* 0x00000000000c5947 */ /* 0x000fea0003800000 */
[----:B------:R-:W5:Y:S02]  /*4ca0*/  LDG.E.U8 R131, desc[UR36][R8.64+0x90] ;  /* 0x0000902408837981 */ /* 0x000f64000c1e1100 */
[----:B-----5:R-:W-:-:S05]  /*4cb0*/  PRMT R0, R131, 0x8880, RZ ;  /* 0x0000888083007816 */ /* 0x020fca00000000ff */
[----:B------:R-:W-:-:S07]  /*4cc0*/  IMAD R3, R0, R121, RZ ;  /* 0x0000007900037224 */ /* 0x000fce00078e02ff */
.L_x_179:
[----:B------:R-:W-:Y:S05]  /*4cd0*/  BSYNC B1 ;  /* 0x0000000000017941 */ /* 0x000fea0003800000 */
.L_x_178:
[----:B---3--:R-:W-:Y:S01]  /*4ce0*/  @!P5 IMAD R13, R96, R120, R3 ;  /* 0x00000078600dd224 */ /* 0x008fe200078e0203 */
[----:B------:R-:W-:Y:S04]  /*4cf0*/  BSSY B1, `(.L_x_180) ;  /* 0x0000006000017945 */ /* 0x000fe80003800000 */
[----:B------:R3:W-:Y:S01]  /*4d00*/  @!P5 STG.E.U8 desc[UR36][R4.64+0x90], R13 ;  /* 0x0000900d0400d986 */ /* 0x0007e2000c101124 */
[----:B------:R-:W-:Y:S05]  /*4d10*/  @P2 BRA `(.L_x_181) ;  /* 0x00000000000c2947 */ /* 0x000fea0003800000 */
[----:B------:R-:W5:Y:S02]  /*4d20*/  LDG.E.U8 R131, desc[UR36][R8.64+0x91] ;  /* 0x0000912408837981 */ /* 0x000f64000c1e1100 */
[----:B-----5:R-:W-:-:S05]  /*4d30*/  PRMT R0, R131, 0x8880, RZ ;  /* 0x0000888083007816 */ /* 0x020fca00000000ff */
[----:B------:R-:W-:-:S07]  /*4d40*/  IMAD R3, R0, R121, RZ ;  /* 0x0000007900037224 */ /* 0x000fce00078e02ff */
.L_x_181:
[----:B------:R-:W-:Y:S05]  /*4d50*/  BSYNC B1 ;  /* 0x0000000000017941 */ /* 0x000fea0003800000 */
.L_x_180:
        /* <DEDUP_REMOVED lines=11> */
.L_x_183:
[----:B------:R-:W-:Y:S05]  /*4e10*/  BSYNC B1 ;  /* 0x0000000000017941 */ /* 0x000fea0003800000 */
.L_x_182:
[----:B---3--:R-:W-:Y:S01]  /*4e20*/  @!P4 IMAD R13, R98, R120, R3 ;  /* 0x00000078620dc224 */ /* 0x008fe200078e0203 */
[----:B------:R-:W-:Y:S04]  /*4e30*/  BSSY B1, `(.L_x_184) ;  /* 0x0000006000017945 */ /* 0x000fe80003800000 */
[----:B------:R3:W-:Y:S01]  /*4e40*/  @!P4 STG.E.U8 desc[UR36][R6.64+0x90], R13 ;  /* 0x0000900d0600c986 */ /* 0x0007e2000c101124 */
[----:B------:R-:W-:Y:S05]  /*4e50*/  @P3 BRA `(.L_x_185) ;  /* 0x00000000000c3947 */ /* 0x000fea0003800000 */
[----:B------:R-:W5:Y:S02]  /*4e60*/  LDG.E.U8 R131, desc[UR36][R10.64+0x91] ;  /* 0x000091240a837981 */ /* 0x000f64000c1e1100 */
[----:B-----5:R-:W-:-:S05]  /*4e70*/  PRMT R0, R131, 0x8880, RZ ;  /* 0x0000888083007816 */ /* 0x020fca00000000ff */
[----:B------:R-:W-:-:S07]  /*4e80*/  IMAD R3, R0, R121, RZ ;  /* 0x0000007900037224 */ /* 0x000fce00078e02ff */
.L_x_185:
[----:B------:R-:W-:Y:S05]  /*4e90*/  BSYNC B1 ;  /* 0x0000000000017941 */ /* 0x000fea0003800000 */
.L_x_184:
[----:B------:R-:W-:Y:S01]  /*4ea0*/  @!P3 IMAD R99, R99, R120, R3 ;  /* 0x000000786363b224 */ /* 0x000fe200078e0203 */
[----:B------:R-:W-:Y:S04]  /*4eb0*/  BSSY B1, `(.L_x_186) ;  /* 0x0000006000017945 */ /* 0x000fe80003800000 */
[----:B------:R0:W-:Y:S01]  /*4ec0*/  @!P3 STG.E.U8 desc[UR36][R6.64+0x91], R99 ;  /* 0x000091630600b986 */ /* 0x0001e2000c101124 */
[----:B------:R-:W-:Y:S05]  /*4ed0*/  @P5 BRA `(.L_x_187) ;  /* 0x00000000000c5947 */ /* 0x000fea0003800000 */
[----:B------:R-:W5:Y:S02]  /*4ee0*/  LDG.E.U8 R131, desc[UR36][R8.64+0x98] ;  /* 0x0000982408837981 */ /* 0x000f64000c1e1100 */
[----:B-----5:R-:W-:-:S05]  /*4ef0*/  PRMT R0, R131, 0x8880, RZ ;  /* 0x0000888083007816 */ /* 0x020fca00000000ff */
[----:B------:R-:W-:-:S07]  /*4f00*/  IMAD R3, R0, R121, RZ ;  /* 0x0000007900037224 */ /* 0x000fce00078e02ff */
.L_x_187:
[----:B------:R-:W-:Y:S05]  /*4f10*/  BSYNC B1 ;  /* 0x0000000000017941 */ /* 0x000fea0003800000 */
.L_x_186:
[----:B---3--:R-:W-:Y:S01]  /*4f20*/  @!P5 IMAD R13, R100, R120, R3 ;  /* 0x00000078640dd224 */ /* 0x008fe200078e0203 */
[----:B------:R-:W-:Y:S04]  /*4f30*/  BSSY B1, `(.L_x_188) ;  /* 0x0000006000017945 */ /* 0x000fe80003800000 */
[----:B------:R3:W-:Y:S01]  /*4f40*/  @!P5 STG.E.U8 desc[UR36][R4.64+0x98], R13 ;  /* 0x0000980d0400d986 */ /* 0x0007e2000c101124 */
[----:B------:R-:W-:Y:S05]  /*4f50*/  @P2 BRA `(.L_x_189) ;  /* 0x00000000000c2947 */ /* 0x000fea0003800000 */
[----:B------:R-:W5:Y:S02]  /*4f60*/  LDG.E.U8 R131, desc[UR36][R8.64+0x99] ;  /* 0x0000992408837981 */ /* 0x000f64000c1e1100 */
[----:B-----5:R-:W-:-:S05]  /*4f70*/  PRMT R0, R131, 0x8880, RZ ;  /* 0x0000888083007816 */ /* 0x020fca00000000ff */
[----:B------:R-:W-:-:S07]  /*4f80*/  IMAD R3, R0, R121, RZ ;  /* 0x0000007900037224 */ /* 0x000fce00078e02ff */
.L_x_189:
[----:B------:R-:W-:Y:S05]  /*4f90*/  BSYNC B1 ;  /* 0x0000000000017941 */ /* 0x000fea0003800000 */
.L_x_188:
        /* <DEDUP_REMOVED lines=11> */
.L_x_191:
[----:B------:R-:W-:Y:S05]  /*5050*/  BSYNC B1 ;  /* 0x0000000000017941 */ /* 0x000fea0003800000 */
.L_x_190:
[----:B---3--:R-:W-:Y:S01]  /*5060*/  @!P4 IMAD R13, R102, R120, R3 ;  /* 0x00000078660dc224 */ /* 0x008fe200078e0203 */
[----:B------:R-:W-:Y:S04]  /*5070*/  BSSY B1, `(.L_x_192) ;  /* 0x0000006000017945 */ /* 0x000fe80003800000 */
[----:B------:R3:W-:Y:S01]  /*5080*/  @!P4 STG.E.U8 desc[UR36][R6.64+0x98], R13 ;  /* 0x0000980d0600c986 */ /* 0x0007e2000c101124 */
[----:B------:R-:W-:Y:S05]  /*5090*/  @P3 BRA `(.L_x_193) ;  /* 0x00000000000c3947 */ /* 0x000fea0003800000 */
[----:B------:R-:W5:Y:S02]  /*50a0*/  LDG.E.U8 R131, desc[UR36][R10.64+0x99] ;  /* 0x000099240a837981 */ /* 0x000f64000c1e1100 */
[----:B-----5:R-:W-:-:S05]  /*50b0*/  PRMT R0, R131, 0x8880, RZ ;  /* 0x0000888083007816 */ /* 0x020fca00000000ff */
[----:B------:R-:W-:-:S07]  /*50c0*/  IMAD R3, R0, R121, RZ ;  /* 0x0000007900037224 */ /* 0x000fce00078e02ff */
.L_x_193:
[----:B------:R-:W-:Y:S05]  /*50d0*/  BSYNC B1 ;  /* 0x0000000000017941 */ /* 0x000fea0003800000 */
.L_x_192:
[----:B------:R-:W-:Y:S01]  /*50e0*/  @!P3 IMAD R103, R103, R120, R3 ;  /* 0x000000786767b224 */ /* 0x000fe200078e0203 */
[----:B------:R-:W-:Y:S04]  /*50f0*/  BSSY B1, `(.L_x_194) ;  /* 0x0000006000017945 */ /* 0x000fe80003800000 */
[----:B------:R0:W-:Y:S01]  /*5100*/  @!P3 STG.E.U8 desc[UR36][R6.64+0x99], R103 ;  /* 0x000099670600b986 */ /* 0x0001e2000c101124 */
[----:B------:R-:W-:Y:S05]  /*5110*/  @P5 BRA `(.L_x_195) ;  /* 0x00000000000c5947 */ /* 0x000fea0003800000 */
[----:B------:R-:W5:Y:S02]  /*5120*/  LDG.E.U8 R131, desc[UR36][R8.64+0xa0] ;  /* 0x0000a02408837981 */ /* 0x000f64000c1e1100 */
[----:B-----5:R-:W-:-:S05]  /*5130*/  PRMT R0, R131, 0x8880, RZ ;  /* 0x0000888083007816 */ /* 0x020fca00000000ff */
[----:B------:R-:W-:-:S07]  /*5140*/  IMAD R3, R0, R121, RZ ;  /* 0x0000007900037224 */ /* 0x000fce00078e02ff */
.L_x_195:
[----:B------:R-:W-:Y:S05]  /*5150*/  BSYNC B1 ;  /* 0x0000000000017941 */ /* 0x000fea0003800000 */
.L_x_194:
[----:B---3--:R-:W-:Y:S01]  /*5160*/  @!P5 IMAD R13, R104, R120, R3 ;  /* 0x00000078680dd224 */ /* 0x008fe200078e0203 */
[----:B------:R-:W-:Y:S04]  /*5170*/  BSSY B1, `(.L_x_196) ;  /* 0x0000006000017945 */ /* 0x000fe80003800000 */
[----:B------:R3:W-:Y:S01]  /*5180*/  @!P5 STG.E.U8 desc[UR36][R4.64+0xa0], R13 ;  /* 0x0000a00d0400d986 */ /* 0x0007e2000c101124 */
[----:B------:R-:W-:Y:S05]  /*5190*/  @P2 BRA `(.L_x_197) ;  /* 0x00000000000c2947 */ /* 0x000fea0003800000 */
[----:B------:R-:W5:Y:S02]  /*51a0*/  LDG.E.U8 R131, desc[UR36][R8.64+0xa1] ;  /* 0x0000a12408837981 */ /* 0x000f64000c1e1100 */
[----:B-----5:R-:W-:-:S05]  /*51b0*/  PRMT R0, R131, 0x8880, RZ ;  /* 0x0000888083007816 */ /* 0x020fca00000000ff */
[----:B------:R-:W-:-:S07]  /*51c0*/  IMAD R3, R0, R121, RZ ;  /* 0x0000007900037224 */ /* 0x000fce00078e02ff */
.L_x_197:
[----:B------:R-:W-:Y:S05]  /*51d0*/  BSYNC B1 ;  /* 0x0000000000017941 */ /* 0x000fea0003800000 */
.L_x_196:
        /* <DEDUP_REMOVED lines=11> */
.L_x_199:
[----:B------:R-:W-:Y:S05]  /*5290*/  BSYNC B1 ;  /* 0x0000000000017941 */ /* 0x000fea0003800000 */
.L_x_198:
[----:B---3--:R-:W-:Y:S01]  /*52a0*/  @!P4 IMAD R13, R106, R120, R3 ;  /* 0x000000786a0dc224 */ /* 0x008fe200078e0203 */
[----:B------:R-:W-:Y:S04]  /*52b0*/  BSSY B1, `(.L_x_200) ;  /* 0x0000006000017945 */ /* 0x000fe80003800000 */
[----:B------:R3:W-:Y:S01]  /*52c0*/  @!P4 STG.E.U8 desc[UR36][R6.64+0xa0], R13 ;  /* 0x0000a00d0600c986 */ /* 0x0007e2000c101124 */
[----:B------:R-:W-:Y:S05]  /*52d0*/  @P3 BRA `(.L_x_201) ;  /* 0x00000000000c3947 */ /* 0x000fea0003800000 */
[----:B------:R-:W5:Y:S02]  /*52e0*/  LDG.E.U8 R131, desc[UR36][R10.64+0xa1] ;  /* 0x0000a1240a837981 */ /* 0x000f64000c1e1100 */
[----:B-----5:R-:W-:-:S05]  /*52f0*/  PRMT R0, R131, 0x8880, RZ ;  /* 0x0000888083007816 */ /* 0x020fca00000000ff */
[----:B------:R-:W-:-:S07]  /*5300*/  IMAD R3, R0, R121, RZ ;  /* 0x0000007900037224 */ /* 0x000fce00078e02ff */
.L_x_201:
[----:B------:R-:W-:Y:S05]  /*5310*/  BSYNC B1 ;  /* 0x0000000000017941 */ /* 0x000fea0003800000 */
.L_x_200:
[----:B------:R-:W-:Y:S01]  /*5320*/  @!P3 IMAD R107, R107, R120, R3 ;  /* 0x000000786b6bb224 */ /* 0x000fe200078e0203 */
[----:B------:R-:W-:Y:S04]  /*5330*/  BSSY B1, `(.L_x_202) ;  /* 0x0000006000017945 */ /* 0x000fe80003800000 */
[----:B------:R0:W-:Y:S01]  /*5340*/  @!P3 STG.E.U8 desc[UR36][R6.64+0xa1], R107 ;  /* 0x0000a16b0600b986 */ /* 0x0001e2000c101124 */
[----:B------:R-:W-:Y:S05]  /*5350*/  @P5 BRA `(.L_x_203) ;  /* 0x00000000000c5947 */ /* 0x000fea0003800000 */
[----:B------:R-:W5:Y:S02]  /*5360*/  LDG.E.U8 R131, desc[UR36][R8.64+0xa8] ;  /* 0x0000a82408837981 */ /* 0x000f64000c1e1100 */
[----:B-----5:R-:W-:-:S05]  /*5370*/  PRMT R0, R131, 0x8880, RZ ;  /* 0x0000888083007816 */ /* 0x020fca00000000ff */
[----:B------:R-:W-:-:S07]  /*5380*/  IMAD R3, R0, R121, RZ ;  /* 0x0000007900037224 */ /* 0x000fce00078e02ff */
.L_x_203:
[----:B------:R-:W-:Y:S05]  /*5390*/  BSYNC B1 ;  /* 0x0000000000017941 */ /* 0x000fea0003800000 */
.L_x_202:
[----:B---3--:R-:W-:Y:S01]  /*53a0*/  @!P5 IMAD R13, R108, R120, R3 ;  /* 0x000000786c0dd224 */ /* 0x008fe200078e0203 */
[----:B------:R-:W-:Y:S04]  /*53b0*/  BSSY B1, `(.L_x_204) ;  /* 0x0000006000017945 */ /* 0x000fe80003800000 */
[----:B------:R3:W-:Y:S01]  /*53c0*/  @!P5 STG.E.U8 desc[UR36][R4.64+0xa8], R13 ;  /* 0x0000a80d0400d986 */ /* 0x0007e2000c101124 */
[----:B------:R-:W-:Y:S05]  /*53d0*/  @P2 BRA `(.L_x_205) ;  /* 0x00000000000c2947 */ /* 0x000fea0003800000 */
[----:B------:R-:W5:Y:S02]  /*53e0*/  LDG.E.U8 R131, desc[UR36][R8.64+0xa9] ;  /* 0x0000a92408837981 */ /* 0x000f64000c1e1100 */
[----:B-----5:R-:W-:-:S05]  /*53f0*/  PRMT R0, R131, 0x8880, RZ ;  /* 0x0000888083007816 */ /* 0x020fca00000000ff */
[----:B------:R-:W-:-:S07]  /*5400*/  IMAD R3, R0, R121, RZ ;  /* 0x0000007900037224 */ /* 0x000fce00078e02ff */
.L_x_205:
[----:B------:R-:W-:Y:S05]  /*5410*/  BSYNC B1 ;  /* 0x0000000000017941 */ /* 0x000fea0003800000 */
.L_x_204:
        /* <DEDUP_REMOVED lines=11> */
.L_x_207:
[----:B------:R-:W-:Y:S05]  /*54d0*/  BSYNC B1 ;  /* 0x0000000000017941 */ /* 0x000fea0003800000 */
.L_x_206:
[----:B---3--:R-:W-:Y:S01]  /*54e0*/  @!P4 IMAD R13, R110, R120, R3 ;  /* 0x000000786e0dc224 */ /* 0x008fe200078e0203 */
[----:B------:R-:W-:Y:S04]  /*54f0*/  BSSY B1, `(.L_x_208) ;  /* 0x0000006000017945 */ /* 0x000fe80003800000 */
[----:B------:R3:W-:Y:S01]  /*5500*/  @!P4 STG.E.U8 desc[UR36][R6.64+0xa8], R13 ;  /* 0x0000a80d0600c986 */ /* 0x0007e2000c101124 */
[----:B------:R-:W-:Y:S05]  /*5510*/  @P3 BRA `(.L_x_209) ;  /* 0x00000000000c3947 */ /* 0x000fea0003800000 */
[----:B------:R-:W5:Y:S02]  /*5520*/  LDG.E.U8 R131, desc[UR36][R10.64+0xa9] ;  /* 0x0000a9240a837981 */ /* 0x000f64000c1e1100 */
[----:B-----5:R-:W-:-:S05]  /*5530*/  PRMT R0, R131, 0x8880, RZ ;  /* 0x0000888083007816 */ /* 0x020fca00000000ff */
[----:B------:R-:W-:-:S07]  /*5540*/  IMAD R3, R0, R121, RZ ;  /* 0x0000007900037224 */ /* 0x000fce00078e02ff */
.L_x_209:
[----:B------:R-:W-:Y:S05]  /*5550*/  BSYNC B1 ;  /* 0x0000000000017941 */ /* 0x000fea0003800000 */
.L_x_208:
[----:B------:R-:W-:Y:S01]  /*5560*/  @!P3 IMAD R111, R111, R120, R3 ;  /* 0x000000786f6fb224 */ /* 0x000fe200078e0203 */
[----:B------:R-:W-:Y:S04]  /*5570*/  BSSY B1, `(.L_x_210) ;  /* 0x0000006000017945 */ /* 0x000fe80003800000 */
[----:B------:R0:W-:Y:S01]  /*5580*/  @!P3 STG.E.U8 desc[UR36][R6.64+0xa9], R111 ;  /* 0x0000a96f0600b986 */ /* 0x0001e2000c101124 */
[----:B------:R-:W-:Y:S05]  /*5590*/  @P5 BRA `(.L_x_211) ;  /* 0x00000000000c5947 */ /* 0x000fea0003800000 */
[----:B------:R-:W5:Y:S02]  /*55a0*/  LDG.E.U8 R131, desc[UR36][R8.64+0xb0] ;  /* 0x0000b02408837981 */ /* 0x000f64000c1e1100 */
[----:B-----5:R-:W-:-:S05]  /*55b0*/  PRMT R0, R131, 0x8880, RZ ;  /* 0x0000888083007816 */ /* 0x020fca00000000ff */
[----:B------:R-:W-:-:S07]  /*55c0*/  IMAD R3, R0, R121, RZ ;  /* 0x0000007900037224 */ /* 0x000fce00078e02ff */
.L_x_211:
[----:B------:R-:W-:Y:S05]  /*55d0*/  BSYNC B1 ;  /* 0x0000000000017941 */ /* 0x000fea0003800000 */
.L_x_210:
[----:B---3--:R-:W-:Y:S01]  /*55e0*/  @!P5 IMAD R13, R112, R120, R3 ;  /* 0x00000078700dd224 */ /* 0x008fe200078e0203 */
[----:B------:R-:W-:Y:S04]  /*55f0*/  BSSY B1, `(.L_x_212) ;  /* 0x0000006000017945 */ /* 0x000fe80003800000 */
[----:B------:R3:W-:Y:S01]  /*5600*/  @!P5 STG.E.U8 desc[UR36][R4.64+0xb0], R13 ;  /* 0x0000b00d0400d986 */ /* 0x0007e2000c101124 */
[----:B------:R-:W-:Y:S05]  /*5610*/  @P2 BRA `(.L_x_213) ;  /* 0x00000000000c2947 */ /* 0x000fea0003800000 */
[----:B------:R-:W5:Y:S02]  /*5620*/  LDG.E.U8 R131, desc[UR36][R8.64+0xb1] ;  /* 0x0000b12408837981 */ /* 0x000f64000c1e1100 */
[----:B-----5:R-:W-:-:S05]  /*5630*/  PRMT R0, R131, 0x8880, RZ ;  /* 0x0000888083007816 */ /* 0x020fca00000000ff */
[----:B------:R-:W-:-:S07]  /*5640*/  IMAD R3, R0, R121, RZ ;  /* 0x0000007900037224 */ /* 0x000fce00078e02ff */
.L_x_213:
[----:B------:R-:W-:Y:S05]  /*5650*/  BSYNC B1 ;  /* 0x0000000000017941 */ /* 0x000fea0003800000 */
.L_x_212:
[----:B------:R-:W-:Y:S01]  /*5660*/  ISETP.LT.OR P4, PT, R19, 0xb1, !P0 ;  /* 0x000000b11300780c */ /* 0x000fe20004781670 */
[----:B------:R-:W-:Y:S01]  /*5670*/  @!P2 IMAD R113, R113, R120, R3 ;  /* 0x000000787171a224 */ /* 0x000fe200078e0203 */
[----:B------:R-:W-:Y:S01]  /*5680*/  BSSY B1, `(.L_x_214) ;  /* 0x000000a000017945 */ /* 0x000fe20003800000 */
[C---:B------:R-:W-:Y:S02]  /*5690*/  ISETP.LT.OR P3, PT, R19.reuse, 0xb2, !P0 ;  /* 0x000000b21300780c */ /* 0x040fe40004761670 */
[C---:B------:R-:W-:Y:S01]  /*56a0*/  ISETP.LT.OR P5, PT, R19.reuse, 0xb9, !P0 ;  /* 0x000000b91300780c */ /* 0x040fe200047a1670 */
[----:B------:R0:W-:Y:S01]  /*56b0*/  @!P2 STG.E.U8 desc[UR36][R4.64+0xb1], R113 ;  /* 0x0000b1710400a986 */ /* 0x0001e2000c101124 */
[C---:B------:R-:W-:Y:S02]  /*56c0*/  ISETP.LT.OR P2, PT, R19.reuse, 0xb9, !P1 ;  /* 0x000000b91300780c */ /* 0x040fe40004f41670 */
[----:B------:R-:W-:-:S04]  /*56d0*/  ISETP.LT.OR P1, PT, R19, 0xba, !P1 ;  /* 0x000000ba1300780c */ /* 0x000fc80004f21670 */
[----:B------:R-:W-:Y:S09]  /*56e0*/  @P4 BRA `(.L_x_215) ;  /* 0x00000000000c4947 */ /* 0x000ff20003800000 */
[----:B------:R-:W5:Y:S02]  /*56f0*/  LDG.E.U8 R131, desc[UR36][R10.64+0xb0] ;  /* 0x0000b0240a837981 */ /* 0x000f64000c1e1100 */
[----:B-----5:R-:W-:-:S05]  /*5700*/  PRMT R0, R131, 0x8880, RZ ;  /* 0x0000888083007816 */ /* 0x020fca00000000ff */
[----:B------:R-:W-:-:S07]  /*5710*/  IMAD R3, R0, R121, RZ ;  /* 0x0000007900037224 */ /* 0x000fce00078e02ff */
.L_x_215:
[----:B------:R-:W-:Y:S05]  /*5720*/  BSYNC B1 ;  /* 0x0000000000017941 */ /* 0x000fea0003800000 */
.L_x_214:
[----:B---3--:R-:W-:Y:S01]  /*5730*/  @!P4 IMAD R13, R114, R120, R3 ;  /* 0x00000078720dc224 */ /* 0x008fe200078e0203 */
[----:B------:R-:W-:Y:S04]  /*5740*/  BSSY B1, `(.L_x_216) ;  /* 0x0000006000017945 */ /* 0x000fe80003800000 */
[----:B------:R3:W-:Y:S01]  /*5750*/  @!P4 STG.E.U8 desc[UR36][R6.64+0xb0], R13 ;  /* 0x0000b00d0600c986 */ /* 0x0007e2000c101124 */
[----:B------:R-:W-:Y:S05]  /*5760*/  @P3 BRA `(.L_x_217) ;  /* 0x00000000000c3947 */ /* 0x000fea0003800000 */
[----:B------:R-:W5:Y:S02]  /*5770*/  LDG.E.U8 R131, desc[UR36][R10.64+0xb1] ;  /* 0x0000b1240a837981 */ /* 0x000f64000c1e1100 */
[----:B-----5:R-:W-:-:S05]  /*5780*/  PRMT R0, R131, 0x8880, RZ ;  /* 0x0000888083007816 */ /* 0x020fca00000000ff */
[----:B------:R-:W-:-:S07]  /*5790*/  IMAD R3, R0, R121, RZ ;  /* 0x0000007900037224 */ /* 0x000fce00078e02ff */
.L_x_217:
[----:B------:R-:W-:Y:S05]  /*57a0*/  BSYNC B1 ;  /* 0x0000000000017941 */ /* 0x000fea0003800000 */
.L_x_216:
[----:B------:R-:W-:Y:S01]  /*57b0*/  @!P3 IMAD R115, R115, R120, R3 ;  /* 0x000000787373b224 */ /* 0x000fe200078e0203 */
[----:B------:R-:W-:Y:S04]  /*57c0*/  BSSY B1, `(.L_x_218) ;  /* 0x0000006000017945 */ /* 0x000fe80003800000 */
[----:B------:R0:W-:Y:S01]  /*57d0*/  @!P3 STG.E.U8 desc[UR36][R6.64+0xb1], R115 ;  /* 0x0000b1730600b986 */ /* 0x0001e2000c101124 */
[----:B------:R-:W-:Y:S05]  /*57e0*/  @P2 BRA `(.L_x_219) ;  /* 0x00000000000c2947 */ /* 0x000fea0003800000 */
[----:B------:R-:W5:Y:S02]  /*57f0*/  LDG.E.U8 R131, desc[UR36][R8.64+0xb8] ;  /* 0x0000b82408837981 */ /* 0x000f64000c1e1100 */
[----:B-----5:R-:W-:-:S05]  /*5800*/  PRMT R0, R131, 0x8880, RZ ;  /* 0x0000888083007816 */ /* 0x020fca00000000ff */
[----:B------:R-:W-:-:S07]  /*5810*/  IMAD R3, R0, R121, RZ ;  /* 0x0000007900037224 */ /* 0x000fce00078e02ff */
.L_x_219:
[----:B------:R-:W-:Y:S05]  /*5820*/  BSYNC B1 ;  /* 0x0000000000017941 */ /* 0x000fea0003800000 */
.L_x_218:
[----:B---3--:R-:W-:Y:S01]  /*5830*/  @!P2 IMAD R13, R116, R120, R3 ;  /* 0x00000078740da224 */ /* 0x008fe200078e0203 */
[----:B------:R-:W-:Y:S04]  /*5840*/  BSSY B1, `(.L_x_220) ;  /* 0x0000006000017945 */ /* 0x000fe80003800000 */
[----:B------:R3:W-:Y:S01]  /*5850*/  @!P2 STG.E.U8 desc[UR36][R4.64+0xb8], R13 ;  /* 0x0000b80d0400a986 */ /* 0x0007e2000c101124 */
[----:B------:R-:W-:Y:S05]  /*5860*/  @P1 BRA `(.L_x_221) ;  /* 0x00000000000c1947 */ /* 0x000fea0003800000 */
[----:B------:R-:W5:Y:S02]  /*5870*/  LDG.E.U8 R131, desc[UR36][R8.64+0xb9] ;  /* 0x0000b92408837981 */ /* 0x000f64000c1e1100 */
[----:B-----5:R-:W-:-:S05]  /*5880*/  PRMT R0, R131, 0x8880, RZ ;  /* 0x0000888083007816 */ /* 0x020fca00000000ff */
[----:B------:R-:W-:-:S07]  /*5890*/  IMAD R3, R0, R121, RZ ;  /* 0x0000007900037224 */ /* 0x000fce00078e02ff */
.L_x_221:
[----:B------:R-:W-:Y:S05]  /*58a0*/  BSYNC B1 ;  /* 0x0000000000017941 */ /* 0x000fea0003800000 */
.L_x_220:
[----:B------:R-:W-:Y:S01]  /*58b0*/  @!P1 IMAD R117, R117, R120, R3 ;  /* 0x0000007875759224 */ /* 0x000fe200078e0203 */
[----:B------:R-:W-:Y:S04]  /*58c0*/  BSSY B1, `(.L_x_222) ;  /* 0x0000006000017945 */ /* 0x000fe80003800000 */
[----:B------:R0:W-:Y:S01]  /*58d0*/  @!P1 STG.E.U8 desc[UR36][R4.64+0xb9], R117 ;  /* 0x0000b97504009986 */ /* 0x0001e2000c101124 */
[----:B------:R-:W-:Y:S05]  /*58e0*/  @P5 BRA `(.L_x_223) ;  /* 0x00000000000c5947 */ /* 0x000fea0003800000 */
[----:B------:R-:W5:Y:S02]  /*58f0*/  LDG.E.U8 R131, desc[UR36][R10.64+0xb8] ;  /* 0x0000b8240a837981 */ /* 0x000f64000c1e1100 */
[----:B-----5:R-:W-:-:S05]  /*5900*/  PRMT R0, R131, 0x8880, RZ ;  /* 0x0000888083007816 */ /* 0x020fca00000000ff */
[----:B------:R-:W-:-:S07]  /*5910*/  IMAD R3, R0, R121, RZ ;  /* 0x0000007900037224 */ /* 0x000fce00078e02ff */
.L_x_223:
[----:B------:R-:W-:Y:S05]  /*5920*/  BSYNC B1 ;  /* 0x0000000000017941 */ /* 0x000fea0003800000 */
.L_x_222:
[----:B0123--:R-:W-:Y:S01]  /*5930*/  @!P5 IMAD R5, R118, R120, R3 ;  /* 0x000000787605d224 */ /* 0x00ffe200078e0203 */
[----:B------:R-:W-:Y:S01]  /*5940*/  ISETP.LT.OR P0, PT, R19, 0xba, !P0 ;  /* 0x000000ba1300780c */ /* 0x000fe20004701670 */
[----:B------:R-:W-:Y:S03]  /*5950*/  BSSY B1, `(.L_x_224) ;  /* 0x0000006000017945 */ /* 0x000fe60003800000 */
[----:B------:R0:W-:Y:S09]  /*5960*/  @!P5 STG.E.U8 desc[UR36][R6.64+0xb8], R5 ;  /* 0x0000b8050600d986 */ /* 0x0001f2000c101124 */
[----:B------:R-:W-:Y:S05]  /*5970*/  @P0 BRA `(.L_x_225) ;  /* 0x00000000000c0947 */ /* 0x000fea0003800000 */
[----:B------:R-:W2:Y:S02]  /*5980*/  LDG.E.U8 R131, desc[UR36][R10.64+0xb9] ;  /* 0x0000b9240a837981 */ /* 0x000ea4000c1e1100 */
[----:B--2---:R-:W-:-:S05]  /*5990*/  PRMT R0, R131, 0x8880, RZ ;  /* 0x0000888083007816 */ /* 0x004fca00000000ff */
[----:B------:R-:W-:-:S07]  /*59a0*/  IMAD R3, R0, R121, RZ ;  /* 0x0000007900037224 */ /* 0x000fce00078e02ff */
.L_x_225:
[----:B------:R-:W-:Y:S05]  /*59b0*/  BSYNC B1 ;  /* 0x0000000000017941 */ /* 0x000fea0003800000 */
.L_x_224:
[----:B------:R-:W-:Y:S01]  /*59c0*/  IMAD R3, R119, R120, R3 ;  /* 0x0000007877037224 */ /* 0x000fe200078e0203 */
[----:B------:R-:W-:Y:S06]  /*59d0*/  @P0 BRA `(.L_x_226) ;  /* 0x0000001000900947 */ /* 0x000fec0003800000 */
[----:B------:R1:W-:Y:S01]  /*59e0*/  STG.E.U8 desc[UR36][R6.64+0xb9], R3 ;  /* 0x0000b90306007986 */ /* 0x0003e2000c101124 */
[----:B------:R-:W-:Y:S05]  /*59f0*/  BRA `(.L_x_226) ;  /* 0x0000001000887947 */ /* 0x000fea0003800000 */
.L_x_33:
[C---:B------:R-:W-:Y:S02]  /*5a00*/  ISETP.GE.AND P1, PT, R20.reuse, 0x1, PT ;  /* 0x000000011400780c */ /* 0x040fe40003f26270 */
[----:B------:R-:W-:Y:S02]  /*5a10*/  ISETP.GE.AND P0, PT, R20, 0x9, PT ;  /* 0x000000091400780c */ /* 0x000fe40003f06270 */
[C---:B------:R-:W-:Y:S02]  /*5a20*/  ISETP.LT.OR P4, PT, R19.reuse, 0x1, !P1 ;  /* 0x000000011300780c */ /* 0x040fe40004f81670 */
[C---:B------:R-:W-:Y:S02]  /*5a30*/  ISETP.LT.OR P3, PT, R19.reuse, 0x2, !P1 ;  /* 0x000000021300780c */ /* 0x040fe40004f61670 */
[C---:B------:R-:W-:Y:S02]  /*5a40*/  ISETP.LT.OR P2, PT, R19.reuse, 0x1, !P0 ;  /* 0x000000011300780c */ /* 0x040fe40004741670 */
[----:B------:R-:W-:-:S07]  /*5a50*/  ISETP.LT.OR P5, PT, R19, 0x2, !P0 ;  /* 0x000000021300780c */ /* 0x000fce00047a1670 */
[-C--:B------:R-:W-:Y:S02]  /*5a60*/  @!P4 IMAD R3, R24, R120.reuse, RZ ;  /* 0x000000781803c224 */ /* 0x080fe400078e02ff */
[-C--:B------:R-:W-:Y:S02]  /*5a70*/  @!P3 IMAD R25, R25, R120.reuse, RZ ;  /* 0x000000781919b224 */ /* 0x080fe400078e02ff */
[-C--:B------:R-:W-:Y:S01]  /*5a80*/  @!P2 IMAD R9, R26, R120.reuse, RZ ;  /* 0x000000781a09a224 */ /* 0x080fe200078e02ff */
[----:B------:R0:W-:Y:S01]  /*5a90*/  @!P4 STG.E.U8 desc[UR36][R4.64], R3 ;  /* 0x000000030400c986 */ /* 0x0001e2000c101124 */
[----:B------:R-:W-:Y:S01]  /*5aa0*/  ISETP.LT.OR P4, PT, R19, 0x9, !P1 ;  /* 0x000000091300780c */ /* 0x000fe20004f81670 */
[----:B------:R-:W-:Y:S02]  /*5ab0*/  @!P5 IMAD R27, R27, R120, RZ ;  /* 0x000000781b1bd224 */ /* 0x000fe400078e02ff */
[----:B------:R-:W-:Y:S01]  /*5ac0*/  @!P3 STG.E.U8 desc[UR36][R4.64+0x1], R25 ;  /* 0x000001190400b986 */ /* 0x000fe2000c101124 */
[----:B------:R-:W-:-:S03]  /*5ad0*/  ISETP.LT.OR P3, PT, R19, 0xa, !P1 ;  /* 0x0000000a1300780c */ /* 0x000fc60004f61670 */
[----:B------:R1:W-:Y:S01]  /*5ae0*/  @!P2 STG.E.U8 desc[UR36][R6.64], R9 ;  /* 0x000000090600a986 */ /* 0x0003e2000c101124 */
[----:B------:R-:W-:-:S03]  /*5af0*/  ISETP.LT.OR P2, PT, R19, 0x9, !P0 ;  /* 0x000000091300780c */ /* 0x000fc60004741670 */
[----:B------:R-:W-:Y:S01]  /*5b00*/  @!P5 STG.E.U8 desc[UR36][R6.64+0x1], R27 ;  /* 0x0000011b0600d986 */ /* 0x000fe2000c101124 */
[----:B------:R-:W-:Y:S01]  /*5b10*/  ISETP.LT.OR P5, PT, R19, 0xa, !P0 ;  /* 0x0000000a1300780c */ /* 0x000fe200047a1670 */
[----:B------:R-:W-:-:S04]  /*5b20*/  @!P4 IMAD R11, R28, R120, RZ ;  /* 0x000000781c0bc224 */ /* 0x000fc800078e02ff */
[-C--:B------:R-:W-:Y:S01]  /*5b30*/  @!P3 IMAD R29, R29, R120.reuse, RZ ;  /* 0x000000781d1db224 */ /* 0x080fe200078e02ff */
[----:B------:R-:W-:Y:S01]  /*5b40*/  @!P4 STG.E.U8 desc[UR36][R4.64+0x8], R11 ;  /* 0x0000080b0400c986 */ /* 0x000fe2000c101124 */
[C---:B------:R-:W-:Y:S02]  /*5b50*/  ISETP.LT.OR P4, PT, R19.reuse, 0x11, !P1 ;  /* 0x000000111300780c */ /* 0x040fe40004f81670 */
[-C--:B0-----:R-:W-:Y:S01]  /*5b60*/  @!P2 IMAD R3, R30, R120.reuse, RZ ;  /* 0x000000781e03a224 */ /* 0x081fe200078e02ff */
[----:B------:R-:W-:Y:S01]  /*5b70*/  @!P3 STG.E.U8 desc[UR36][R4.64+0x9], R29 ;  /* 0x0000091d0400b986 */ /* 0x000fe2000c101124 */
[----:B------:R-:W-:Y:S02]  /*5b80*/  ISETP.LT.OR P3, PT, R19, 0x12, !P1 ;  /* 0x000000121300780c */ /* 0x000fe40004f61670 */
[----:B------:R-:W-:Y:S01]  /*5b90*/  @!P5 IMAD R31, R31, R120, RZ ;  /* 0x000000781f1fd224 */ /* 0x000fe200078e02ff */
[----:B------:R0:W-:Y:S01]  /*5ba0*/  @!P2 STG.E.U8 desc[UR36][R6.64+0x8], R3 ;  /* 0x000008030600a986 */ /* 0x0001e2000c101124 */
[----:B------:R-:W-:-:S03]  /*5bb0*/  ISETP.LT.OR P2, PT, R19, 0x11, !P0 ;  /* 0x000000111300780c */ /* 0x000fc60004741670 */
[----:B------:R-:W-:Y:S01]  /*5bc0*/  @!P5 STG.E.U8 desc[UR36][R6.64+0x9], R31 ;  /* 0x0000091f0600d986 */ /* 0x000fe2000c101124 */
[----:B------:R-:W-:Y:S01]  /*5bd0*/  ISETP.LT.OR P5, PT, R19, 0x12, !P0 ;  /* 0x000000121300780c */ /* 0x000fe200047a1670 */
[----:B-1----:R-:W-:-:S04]  /*5be0*/  @!P4 IMAD R9, R32, R120, RZ ;  /* 0x000000782009c224 */ /* 0x002fc800078e02ff */
        /* <DEDUP_REMOVED lines=205> */
[----:B------:R1:W-:Y:S01]  /*68c0*/  @!P4 STG.E.U8 desc[UR36][R4.64+0x98], R11 ;  /* 0x0000980b0400c986 */ /* 0x0003e2000c101124 */
        /* <DEDUP_REMOVED lines=13> */
[-C--:B-1----:R-:W-:Y:S01]  /*69a0*/  @!P2 IMAD R11, R106, R120.reuse, RZ ;  /* 0x000000786a0ba224 */ /* 0x082fe200078e02ff */
[----:B------:R-:W-:Y:S01]  /*69b0*/  @!P3 STG.E.U8 desc[UR36][R4.64+0xa1], R105 ;  /* 0x0000a1690400b986 */ /* 0x000fe2000c101124 */
[----:B------:R-:W-:Y:S02]  /*69c0*/  ISETP.LT.OR P3, PT, R19, 0xaa, !P1 ;  /* 0x000000aa1300780c */ /* 0x000fe40004f61670 */
[----:B------:R-:W-:Y:S01]  /*69d0*/  @!P5 IMAD R107, R107, R120, RZ ;  /* 0x000000786b6bd224 */ /* 0x000fe200078e02ff */
[----:B------:R1:W-:Y:S01]  /*69e0*/  @!P2 STG.E.U8 desc[UR36][R6.64+0xa0], R11 ;  /* 0x0000a00b0600a986 */ /* 0x0003e2000c101124 */
[----:B------:R-:W-:-:S03]  /*69f0*/  ISETP.LT.OR P2, PT, R19, 0xa9, !P0 ;  /* 0x000000a91300780c */ /* 0x000fc60004741670 */
[----:B------:R-:W-:Y:S01]  /*6a00*/  @!P5 STG.E.U8 desc[UR36][R6.64+0xa1], R107 ;  /* 0x0000a16b0600d986 */ /* 0x000fe2000c101124 */
[----:B------:R-:W-:Y:S01]  /*6a10*/  ISETP.LT.OR P5, PT, R19, 0xaa, !P0 ;  /* 0x000000aa1300780c */ /* 0x000fe200047a1670 */
[----:B0-----:R-:W-:-:S04]  /*6a20*/  @!P4 IMAD R3, R108, R120, RZ ;  /* 0x000000786c03c224 */ /* 0x001fc800078e02ff */
[-C--:B------:R-:W-:Y:S01]  /*6a30*/  @!P3 IMAD R109, R109, R120.reuse, RZ ;  /* 0x000000786d6db224 */ /* 0x080fe200078e02ff */
[----:B------:R0:W-:Y:S01]  /*6a40*/  @!P4 STG.E.U8 desc[UR36][R4.64+0xa8], R3 ;  /* 0x0000a8030400c986 */ /* 0x0001e2000c101124 */
[C---:B------:R-:W-:Y:S02]  /*6a50*/  ISETP.LT.OR P4, PT, R19.reuse, 0xb2, !P1 ;  /* 0x000000b21300780c */ /* 0x040fe40004f81670 */
[-C--:B--2---:R-:W-:Y:S01]  /*6a60*/  @!P2 IMAD R9, R110, R120.reuse, RZ ;  /* 0x000000786e09a224 */ /* 0x084fe200078e02ff */
[----:B------:R-:W-:Y:S01]  /*6a70*/  @!P3 STG.E.U8 desc[UR36][R4.64+0xa9], R109 ;  /* 0x0000a96d0400b986 */ /* 0x000fe2000c101124 */
[----:B------:R-:W-:Y:S02]  /*6a80*/  ISETP.LT.OR P3, PT, R19, 0xb1, !P1 ;  /* 0x000000b11300780c */ /* 0x000fe40004f61670 */
[----:B------:R-:W-:Y:S01]  /*6a90*/  @!P5 IMAD R111, R111, R120, RZ ;  /* 0x000000786f6fd224 */ /* 0x000fe200078e02ff */
[----:B------:R-:W-:Y:S01]  /*6aa0*/  @!P2 STG.E.U8 desc[UR36][R6.64+0xa8], R9 ;  /* 0x0000a8090600a986 */ /* 0x000fe2000c101124 */
[----:B------:R-:W-:-:S03]  /*6ab0*/  ISETP.LT.OR P2, PT, R19, 0xb1, !P0 ;  /* 0x000000b11300780c */ /* 0x000fc60004741670 */
[----:B------:R-:W-:Y:S01]  /*6ac0*/  @!P5 STG.E.U8 desc[UR36][R6.64+0xa9], R111 ;  /* 0x0000a96f0600d986 */ /* 0x000fe2000c101124 */
[----:B------:R-:W-:Y:S01]  /*6ad0*/  ISETP.LT.OR P5, PT, R19, 0xb9, !P0 ;  /* 0x000000b91300780c */ /* 0x000fe200047a1670 */
[----:B------:R-:W-:-:S04]  /*6ae0*/  @!P4 IMAD R113, R113, R120, RZ ;  /* 0x000000787171c224 */ /* 0x000fc800078e02ff */
[-C--:B-1----:R-:W-:Y:S01]  /*6af0*/  @!P3 IMAD R11, R112, R120.reuse, RZ ;  /* 0x00000078700bb224 */ /* 0x082fe200078e02ff */
[----:B------:R-:W-:Y:S01]  /*6b00*/  @!P4 STG.E.U8 desc[UR36][R4.64+0xb1], R113 ;  /* 0x0000b1710400c986 */ /* 0x000fe2000c101124 */
[C---:B------:R-:W-:Y:S02]  /*6b10*/  ISETP.LT.OR P4, PT, R19.reuse, 0xb2, !P0 ;  /* 0x000000b21300780c */ /* 0x040fe40004781670 */
[C---:B------:R-:W-:Y:S01]  /*6b20*/  ISETP.LT.OR P0, PT, R19.reuse, 0xba, !P0 ;  /* 0x000000ba1300780c */ /* 0x040fe20004701670 */
[----:B------:R1:W-:Y:S01]  /*6b30*/  @!P3 STG.E.U8 desc[UR36][R4.64+0xb0], R11 ;  /* 0x0000b00b0400b986 */ /* 0x0003e2000c101124 */
[C---:B------:R-:W-:Y:S01]  /*6b40*/  ISETP.LT.OR P3, PT, R19.reuse, 0xb9, !P1 ;  /* 0x000000b91300780c */ /* 0x040fe20004f61670 */
[----:B0-----:R-:W-:Y:S01]  /*6b50*/  @!P2 IMAD R3, R114, R120, RZ ;  /* 0x000000787203a224 */ /* 0x001fe200078e02ff */
[----:B------:R-:W-:-:S04]  /*6b60*/  ISETP.LT.OR P1, PT, R19, 0xba, !P1 ;  /* 0x000000ba1300780c */ /* 0x000fc80004f21670 */
[----:B------:R2:W-:Y:S03]  /*6b70*/  @!P2 STG.E.U8 desc[UR36][R6.64+0xb0], R3 ;  /* 0x0000b0030600a986 */ /* 0x0005e6000c101124 */
[-C--:B------:R-:W-:Y:S02]  /*6b80*/  @!P4 IMAD R115, R115, R120.reuse, RZ ;  /* 0x000000787373c224 */ /* 0x080fe400078e02ff */
[-C--:B-1----:R-:W-:Y:S02]  /*6b90*/  @!P5 IMAD R11, R118, R120.reuse, RZ ;  /* 0x00000078760bd224 */ /* 0x082fe400078e02ff */
[-C--:B------:R-:W-:Y:S01]  /*6ba0*/  @!P3 IMAD R9, R116, R120.reuse, RZ ;  /* 0x000000787409b224 */ /* 0x080fe200078e02ff */
[----:B------:R2:W-:Y:S01]  /*6bb0*/  @!P4 STG.E.U8 desc[UR36][R6.64+0xb1], R115 ;  /* 0x0000b1730600c986 */ /* 0x0005e2000c101124 */
[-C--:B------:R-:W-:Y:S02]  /*6bc0*/  @!P1 IMAD R117, R117, R120.reuse, RZ ;  /* 0x0000007875759224 */ /* 0x080fe400078e02ff */
[----:B------:R-:W-:Y:S01]  /*6bd0*/  @!P0 IMAD R119, R119, R120, RZ ;  /* 0x0000007877778224 */ /* 0x000fe200078e02ff */
[----:B------:R2:W-:Y:S04]  /*6be0*/  @!P3 STG.E.U8 desc[UR36][R4.64+0xb8], R9 ;  /* 0x0000b8090400b986 */ /* 0x0005e8000c101124 */
[----:B------:R2:W-:Y:S04]  /*6bf0*/  @!P1 STG.E.U8 desc[UR36][R4.64+0xb9], R117 ;  /* 0x0000b97504009986 */ /* 0x0005e8000c101124 */
[----:B------:R2:W-:Y:S04]  /*6c00*/  @!P5 STG.E.U8 desc[UR36][R6.64+0xb8], R11 ;  /* 0x0000b80b0600d986 */ /* 0x0005e8000c101124 */
[----:B------:R2:W-:Y:S02]  /*6c10*/  @!P0 STG.E.U8 desc[UR36][R6.64+0xb9], R119 ;  /* 0x0000b97706008986 */ /* 0x0005e4000c101124 */
.L_x_226:
[----:B------:R-:W-:Y:S05]  /*6c20*/  BSYNC B0 ;  /* 0x0000000000007941 */ /* 0x000fea0003800000 */
.L_x_32:
[----:B0-2---:R-:W2:Y:S01]  /*6c30*/  LDL.64 R4, [R1] ;  /* 0x0000000001047983 */ /* 0x005ea20000100a00 */
[----:B------:R-:W-:Y:S01]  /*6c40*/  ULDC.64 UR4, c[0x0][0x650] ;  /* 0x0001940000047ab9 */ /* 0x000fe20000000a00 */
[----:B------:R-:W-:Y:S02]  /*6c50*/  IMAD.U32 R0, RZ, RZ, UR44 ;  /* 0x0000002cff007e24 */ /* 0x000fe4000f8e00ff */
[----:B------:R-:W-:Y:S02]  /*6c60*/  IMAD.MOV.U32 R22, RZ, RZ, -0x1 ;  /* 0xffffffffff167424 */ /* 0x000fe400078e00ff */
[----:B------:R0:W-:Y:S01]  /*6c70*/  SYNCS.ARRIVE.TRANS64.A1T0 RZ, [R0+UR46], RZ ;  /* 0x000000ff00ff79a7 */ /* 0x0001e2000810002e */
[----:B------:R-:W-:Y:S02]  /*6c80*/  IMAD.MOV.U32 R19, RZ, RZ, -0x1 ;  /* 0xffffffffff137424 */ /* 0x000fe400078e00ff */
[----:B------:R-:W-:Y:S01]  /*6c90*/  IMAD.MOV.U32 R18, RZ, RZ, -0x1 ;  /* 0xffffffffff127424 */ /* 0x000fe200078e00ff */
[----:B0-----:R-:W-:-:S02]  /*6ca0*/  PRMT R0, RZ, 0x7610, R0 ;  /* 0x00007610ff007816 */ /* 0x001fc40000000000 */
[----:B--2---:R-:W-:-:S05]  /*6cb0*/  LEA R16, P0, R4, R16, 0x1 ;  /* 0x0000001004107211 */ /* 0x004fca00078008ff */
[----:B------:R-:W-:Y:S01]  /*6cc0*/  IMAD.X R17, R128, 0x1, R17, P0 ;  /* 0x0000000180117824 */ /* 0x000fe200000e0611 */
[----:B------:R-:W-:-:S04]  /*6cd0*/  ISETP.GE.U32.AND P0, PT, R16, UR4, PT ;  /* 0x0000000410007c0c */ /* 0x000fc8000bf06070 */
[----:B------:R-:W-:-:S13]  /*6ce0*/  ISETP.GE.U32.AND.EX P0, PT, R17, UR5, PT, P0 ;  /* 0x0000000511007c0c */ /* 0x000fda000bf06100 */
[----:B------:R-:W-:Y:S05]  /*6cf0*/  @P0 BRA `(.L_x_227) ;  /* 0x0000000400500947 */ /* 0x000fea0003800000 */
[----:B------:R-:W0:Y:S01]  /*6d00*/  LDC.64 R10, c[0x0][0x628] ;  /* 0x00018a00ff0a7b82 */ /* 0x000e220000000a00 */
[----:B------:R-:W2:Y:S01]  /*6d10*/  S2R R19, SR_CTAID.X ;  /* 0x0000000000137919 */ /* 0x000ea20000002500 */
[----:B------:R-:W-:Y:S02]  /*6d20*/  IMAD.MOV.U32 R8, RZ, RZ, R16 ;  /* 0x000000ffff087224 */ /* 0x000fe400078e0010 */
[----:B------:R-:W-:Y:S01]  /*6d30*/  IMAD.MOV.U32 R9, RZ, RZ, R17 ;  /* 0x000000ffff097224 */ /* 0x000fe200078e0011 */
[----:B------:R-:W3:Y:S03]  /*6d40*/  S2R R20, SR_CTAID.Y ;  /* 0x0000000000147919 */ /* 0x000ee60000002600 */
[----:B------:R-:W1:Y:S08]  /*6d50*/  LDC R0, c[0x0][0x630] ;  /* 0x00018c00ff007b82 */ /* 0x000e700000000800 */
[----:B------:R-:W1:Y:S01]  /*6d60*/  LDC.64 R14, c[0x0][0x620] ;  /* 0x00018800ff0e7b82 */ /* 0x000e620000000a00 */
[----:B0-----:R-:W-:-:S04]  /*6d70*/  ISETP.NE.U32.AND P0, PT, R10, RZ, PT ;  /* 0x000000ff0a00720c */ /* 0x001fc80003f05070 */
[----:B------:R-:W-:-:S13]  /*6d80*/  ISETP.NE.AND.EX P0, PT, R11, RZ, PT, P0 ;  /* 0x000000ff0b00720c */ /* 0x000fda0003f05300 */
[----:B-123--:R-:W-:Y:S05]  /*6d90*/  @!P0 BRA `(.L_x_228) ;  /* 0x0000000000288947 */ /* 0x00efea0003800000 */
[----:B------:R-:W0:Y:S02]  /*6da0*/  LDC R3, c[0x0][0x634] ;  /* 0x00018d00ff037b82 */ /* 0x000e240000000800 */
[----:B0-----:R-:W-:-:S05]  /*6db0*/  IADD3 R3, P0, R16, R3, RZ ;  /* 0x0000000310037210 */ /* 0x001fca0007f1e0ff */
[----:B------:R-:W-:-:S04]  /*6dc0*/  IMAD.X R13, RZ, RZ, R17, P0 ;  /* 0x000000ffff0d7224 */ /* 0x000fc800000e0611 */
[----:B------:R-:W-:-:S04]  /*6dd0*/  IMAD.WIDE.U32 R4, R13, R10, RZ ;  /* 0x0000000a0d047225 */ /* 0x000fc800078e00ff */
[----:B----4-:R-:W-:-:S04]  /*6de0*/  IMAD.WIDE.U32 R6, P0, R3, R11, R4 ;  /* 0x0000000b03067225 */ /* 0x010fc80007800004 */
[----:B------:R-:W-:-:S04]  /*6df0*/  IMAD.WIDE.U32 R4, R3, R10, RZ ;  /* 0x0000000a03047225 */ /* 0x000fc800078e00ff */
[----:B------:R-:W-:Y:S01]  /*6e00*/  IMAD.X R9, RZ, RZ, RZ, P0 ;  /* 0x000000ffff097224 */ /* 0x000fe200000e06ff */
[----:B------:R-:W-:Y:S01]  /*6e10*/  IADD3 RZ, P0, R5, R6, RZ ;  /* 0x0000000605ff7210 */ /* 0x000fe20007f1e0ff */
[----:B------:R-:W-:-:S04]  /*6e20*/  IMAD.MOV.U32 R8, RZ, RZ, R7 ;  /* 0x000000ffff087224 */ /* 0x000fc800078e0007 */
[----:B------:R-:W-:-:S08]  /*6e30*/  IMAD.WIDE.U32.X R8, R13, R11, R8, P0 ;  /* 0x0000000b0d087225 */ /* 0x000fd000000e0408 */
.L_x_228:
[-CC-:B------:R-:W-:Y:S01]  /*6e40*/  SHF.R.U64 R18, R8, R0.reuse, R9.reuse ;  /* 0x0000000008127219 */ /* 0x180fe20000001209 */
[----:B------:R-:W0:Y:S01]  /*6e50*/  LDC.64 R24, c[0x0][0x640] ;  /* 0x00019000ff187b82 */ /* 0x000e220000000a00 */
[----:B------:R-:W-:Y:S01]  /*6e60*/  SHF.R.U32.HI R0, RZ, R0, R9 ;  /* 0x00000000ff007219 */ /* 0x000fe20000011609 */
[----:B------:R-:W-:Y:S01]  /*6e70*/  ULDC UR4, c[0x0][0x150] ;  /* 0x0000540000047ab9 */ /* 0x000fe20000000800 */
[----:B------:R-:W-:Y:S02]  /*6e80*/  IADD3 R3, P0, RZ, -R18, RZ ;  /* 0x80000012ff037210 */ /* 0x000fe40007f1e0ff */
[----:B----4-:R-:W-:-:S03]  /*6e90*/  I2FP.F32.U32 R7, R19 ;  /* 0x0000001300077245 */ /* 0x010fc60000201000 */
[----:B------:R-:W1:Y:S01]  /*6ea0*/  LDC R6, c[0x0][0x618] ;  /* 0x00018600ff067b82 */ /* 0x000e620000000800 */
[----:B------:R-:W-:Y:S02]  /*6eb0*/  IMAD.X R5, RZ, RZ, ~R0, P0 ;  /* 0x000000ffff057224 */ /* 0x000fe400000e0e00 */
[----:B------:R-:W-:Y:S01]  /*6ec0*/  FMUL R7, R7, UR4 ;  /* 0x0000000407077c20 */ /* 0x000fe20008400000 */
[----:B------:R-:W-:Y:S01]  /*6ed0*/  ULDC UR4, c[0x0][0x154] ;  /* 0x0000550000047ab9 */ /* 0x000fe20000000800 */
[-C--:B------:R-:W-:Y:S02]  /*6ee0*/  IMAD R0, R5, R14.reuse, RZ ;  /* 0x0000000e05007224 */ /* 0x080fe400078e02ff */
[C---:B------:R-:W-:Y:S01]  /*6ef0*/  IMAD.WIDE.U32 R4, R3.reuse, R14, R16 ;  /* 0x0000000e03047225 */ /* 0x040fe200078e0010 */
[----:B------:R-:W2:Y:S01]  /*6f00*/  LDC R8, c[0x0][0x608] ;  /* 0x00018200ff087b82 */ /* 0x000ea20000000800 */
[----:B------:R-:W3:Y:S02]  /*6f10*/  F2I.U32.TRUNC.NTZ R7, R7 ;  /* 0x0000000700077305 */ /* 0x000ee4000020f000 */
[----:B------:R-:W-:-:S04]  /*6f20*/  IMAD R3, R3, R15, R0 ;  /* 0x0000000f03037224 */ /* 0x000fc800078e0200 */
[----:B------:R-:W-:Y:S01]  /*6f30*/  IMAD.IADD R3, R5, 0x1, R3 ;  /* 0x0000000105037824 */ /* 0x000fe200078e0203 */
[----:B------:R-:W4:Y:S01]  /*6f40*/  LDC R22, c[0x0][0x658] ;  /* 0x00019600ff167b82 */ /* 0x000f220000000800 */
[----:B------:R-:W-:Y:S02]  /*6f50*/  I2FP.F32.U32 R5, R20 ;  /* 0x0000001400057245 */ /* 0x000fe40000201000 */
[----:B0-----:R-:W-:-:S04]  /*6f60*/  ISETP.NE.U32.AND P0, PT, R24, RZ, PT ;  /* 0x000000ff1800720c */ /* 0x001fc80003f05070 */
[----:B------:R-:W-:Y:S01]  /*6f70*/  ISETP.NE.AND.EX P0, PT, R25, RZ, PT, P0 ;  /* 0x000000ff1900720c */ /* 0x000fe20003f05300 */
[----:B------:R-:W0:Y:S01]  /*6f80*/  LDC R0, c[0x0][0x144] ;  /* 0x00005100ff007b82 */ /* 0x000e220000000800 */
[-C--:B-1----:R-:W-:Y:S01]  /*6f90*/  SHF.R.U64 R10, R4, R6.reuse, R3 ;  /* 0x00000006040a7219 */ /* 0x082fe20000001203 */
[----:B---3--:R-:W-:Y:S01]  /*6fa0*/  IMAD.MOV R7, RZ, RZ, -R7 ;  /* 0x000000ffff077224 */ /* 0x008fe200078e0a07 */
[----:B------:R-:W-:Y:S01]  /*6fb0*/  SHF.R.U32.HI R3, RZ, R6, R3 ;  /* 0x00000006ff037219 */ /* 0x000fe20000011603 */
[----:B------:R-:W-:-:S04]  /*6fc0*/  FMUL R6, R5, UR4 ;  /* 0x0000000405067c20 */ /* 0x000fc80008400000 */
[----:B------:R-:W1:Y:S01]  /*6fd0*/  LDC R15, c[0x0][0x148] ;  /* 0x00005200ff0f7b82 */ /* 0x000e620000000800 */
[----:B------:R3:W0:Y:S01]  /*6fe0*/  F2I.U32.TRUNC.NTZ R14, R6 ;  /* 0x00000006000e7305 */ /* 0x000622000020f000 */
[-CC-:B--2---:R-:W-:Y:S02]  /*6ff0*/  SHF.R.U64 R12, R10, R8.reuse, R3.reuse ;  /* 0x000000080a0c7219 */ /* 0x184fe40000001203 */
[----:B------:R-:W-:-:S04]  /*7000*/  SHF.R.U32.HI R3, RZ, R8, R3 ;  /* 0x00000008ff037219 */ /* 0x000fc80000011603 */
[----:B------:R-:W2:Y:S01]  /*7010*/  LDC R21, c[0x0][0x600] ;  /* 0x00018000ff157b82 */ /* 0x000ea20000000800 */
[-CC-:B----4-:R-:W-:Y:S02]  /*7020*/  SHF.R.U64 R13, R12, R22.reuse, R3.reuse ;  /* 0x000000160c0d7219 */ /* 0x190fe40000001203 */
[----:B------:R-:W-:-:S03]  /*7030*/  SHF.R.U32.HI R5, RZ, R22, R3 ;  /* 0x00000016ff057219 */ /* 0x000fc60000011603 */
[----:B------:R-:W-:Y:S02]  /*7040*/  IMAD.MOV.U32 R4, RZ, RZ, R13 ;  /* 0x000000ffff047224 */ /* 0x000fe400078e000d */
[----:B------:R-:W4:Y:S01]  /*7050*/  LDC R26, c[0x0][0x648] ;  /* 0x00019200ff1a7b82 */ /* 0x000f220000000800 */
[----:B0-----:R-:W-:-:S07]  /*7060*/  IMAD R22, R0, R7, R19 ;  /* 0x0000000700167224 */ /* 0x001fce00078e0213 */
[----:B------:R-:W0:Y:S08]  /*7070*/  LDC R27, c[0x0][0x638] ;  /* 0x00018e00ff1b7b82 */ /* 0x000e300000000800 */
[----:B------:R-:W0:Y:S01]  /*7080*/  LDC R28, c[0x0][0x610] ;  /* 0x00018400ff1c7b82 */ /* 0x000e220000000800 */
[----:B-1-3--:R-:W-:Y:S05]  /*7090*/  @!P0 BRA `(.L_x_229) ;  /* 0x0000000000288947 */ /* 0x00afea0003800000 */
[----:B------:R-:W1:Y:S02]  /*70a0*/  LDC R0, c[0x0][0x64c] ;  /* 0x00019300ff007b82 */ /* 0x000e640000000800 */
[----:B-1----:R-:W-:-:S05]  /*70b0*/  IADD3 R3, P0, R13, R0, RZ ;  /* 0x000000000d037210 */ /* 0x002fca0007f1e0ff */
        /* <DEDUP_REMOVED lines=8> */
.L_x_229:
[----:B------:R-:W-:Y:S01]  /*7140*/  ISETP.NE.AND P0, PT, R2, 0x1, PT ;  /* 0x000000010200780c */ /* 0x000fe20003f05270 */
[----:B------:R-:W-:Y:S01]  /*7150*/  IMAD.MOV R14, RZ, RZ, -R14 ;  /* 0x000000ffff0e7224 */ /* 0x000fe200078e0a0e */
[----:B----4-:R-:W-:Y:S01]  /*7160*/  SHF.R.U64 R0, R4, R26, R5 ;  /* 0x0000001a04007219 */ /* 0x010fe20000001205 */
[----:B--2---:R-:W-:Y:S01]  /*7170*/  VIADD R5, R21, 0xffffffff ;  /* 0xffffffff15057836 */ /* 0x004fe20000000000 */
[----:B------:R-:W-:-:S03]  /*7180*/  LOP3.LUT R3, R12, R129, RZ, 0xc0, !PT ;  /* 0x000000810c037212 */ /* 0x000fc600078ec0ff */
[----:B------:R-:W-:Y:S01]  /*7190*/  IMAD.MOV R4, RZ, RZ, -R0 ;  /* 0x000000ffff047224 */ /* 0x000fe200078e0a00 */
[----:B------:R-:W-:Y:S01]  /*71a0*/  LOP3.LUT R5, R10, R5, RZ, 0xc0, !PT ;  /* 0x000000050a057212 */ /* 0x000fe200078ec0ff */
[----:B------:R-:W-:Y:S02]  /*71b0*/  IMAD R3, R126, R0, R3 ;  /* 0x000000007e037224 */ /* 0x000fe400078e0203 */
[----:B0-----:R-:W-:Y:S02]  /*71c0*/  IMAD R0, R4, R27, R13 ;  /* 0x0000001b04007224 */ /* 0x001fe400078e020d */
[----:B------:R-:W-:Y:S02]  /*71d0*/  @P0 IMAD R22, R15, R14, R20 ;  /* 0x0000000e0f160224 */ /* 0x000fe400078e0214 */
[----:B------:R-:W-:Y:S02]  /*71e0*/  IMAD.MOV.U32 R4, RZ, RZ, 0x1 ;  /* 0x00000001ff047424 */ /* 0x000fe400078e00ff */
[----:B------:R-:W-:-:S02]  /*71f0*/  IMAD R22, R3, R28, R22 ;  /* 0x0000001c03167224 */ /* 0x000fc400078e0216 */
[----:B------:R-:W-:Y:S01]  /*7200*/  IMAD R3, R0, R21, R5 ;  /* 0x0000001500037224 */ /* 0x000fe200078e0205 */
[----:B------:R-:W-:-:S04]  /*7210*/  PRMT R0, R4, 0x7610, R0 ;  /* 0x0000761004007816 */ /* 0x000fc80000000000 */
[----:B------:R-:W-:Y:S02]  /*7220*/  SEL R19, R3, R22, !P0 ;  /* 0x0000001603137207 */ /* 0x000fe40004000000 */
[----:B------:R-:W-:-:S07]  /*7230*/  SEL R22, R22, R3, !P0 ;  /* 0x0000000316167207 */ /* 0x000fce0004000000 */
.L_x_227:
[----:B------:R-:W-:Y:S02]  /*7240*/  LOP3.LUT P0, RZ, R0, 0xff, RZ, 0xc0, !PT ;  /* 0x000000ff00ff7812 */ /* 0x000fe4000780c0ff */
[----:B------:R-:W-:-:S11]  /*7250*/  LOP3.LUT R132, R132, 0x1, RZ, 0x3c, !PT ;  /* 0x0000000184847812 */ /* 0x000fd600078e3cff */
[----:B------:R-:W-:Y:S05]  /*7260*/  @P0 BRA `(.L_x_230) ;  /* 0xffffffa000b40947 */ /* 0x000fea000383ffff */
[----:B------:R-:W-:Y:S05]  /*7270*/  EXIT ;  /* 0x000000000000794d */ /* 0x000fea0003800000 */
.L_x_13:
[----:B------:R-:W-:-:S08]  /*7280*/  ISETP.NE.AND P0, PT, R14, RZ, PT ;  /* 0x000000ff0e00720c */ /* 0x000fd00003f05270 */
[----:B0-----:R-:W0:-:S00]  /*7290*/  USETMAXREG.DEALLOC.CTAPOOL 0x28 ;  /* 0x00000028000079c8 */ /* 0x001e0000080e0500 */
[----:B------:R-:W-:Y:S05]  /*72a0*/  @P0 EXIT ;  /* 0x000000000000094d */ /* 0x000fea0003800000 */
[----:B0-----:R-:W-:Y:S01]  /*72b0*/  LOP3.LUT P0, RZ, R3, 0xff, RZ, 0xc0, !PT ;  /* 0x000000ff03ff7812 */ /* 0x001fe2000780c0ff */
[----:B------:R-:W-:Y:S02]  /*72c0*/  IMAD.MOV.U32 R3, RZ, RZ, 0x1 ;  /* 0x00000001ff037424 */ /* 0x000fe400078e00ff */
[----:B------:R-:W-:-:S10]  /*72d0*/  IMAD.MOV.U32 R8, RZ, RZ, RZ ;  /* 0x000000ffff087224 */ /* 0x000fd400078e00ff */
[----:B------:R-:W-:Y:S05]  /*72e0*/  @!P0 BRA `(.L_x_231) ;  /* 0x0000000c00148947 */ /* 0x000fea0003800000 */
[----:B------:R-:W-:Y:S01]  /*72f0*/  LOP3.LUT P0, RZ, R5, 0x1f, RZ, 0xc0, !PT ;  /* 0x0000001f05ff7812 */ /* 0x000fe2000780c0ff */
[----:B------:R-:W-:Y:S01]  /*7300*/  ULDC UR5, c[0x0][0x658] ;  /* 0x0001960000057ab9 */ /* 0x000fe20000000800 */
[----:B------:R-:W-:Y:S01]  /*7310*/  UMOV UR6, 0xffffffff ;  /* 0xffffffff00067882 */ /* 0x000fe20000000000 */
[----:B------:R-:W-:Y:S01]  /*7320*/  BSSY B0, `(.L_x_231) ;  /* 0x00000c1000007945 */ /* 0x000fe20003800000 */
[----:B------:R-:W-:Y:S01]  /*7330*/  USHF.L.U32 UR6, UR6, UR5, URZ ;  /* 0x0000000506067299 */ /* 0x000fe2000800063f */
[C---:B------:R-:W-:Y:S01]  /*7340*/  ISETP.NE.AND P2, PT, R4.reuse, RZ, PT ;  /* 0x000000ff0400720c */ /* 0x040fe20003f45270 */
[----:B------:R-:W-:Y:S01]  /*7350*/  IMAD.MOV.U32 R10, RZ, RZ, 0x1 ;  /* 0x00000001ff0a7424 */ /* 0x000fe200078e00ff */
[----:B------:R-:W-:Y:S01]  /*7360*/  ISETP.NE.OR P0, PT, R4, RZ, !P0 ;  /* 0x000000ff0400720c */ /* 0x000fe20004705670 */
[----:B------:R-:W-:Y:S01]  /*7370*/  IMAD.MOV.U32 R3, RZ, RZ, 0x1 ;  /* 0x00000001ff037424 */ /* 0x000fe200078e00ff */
[----:B------:R-:W-:Y:S01]  /*7380*/  LOP3.LUT R9, R23, 0x2, RZ, 0xfc, !PT ;  /* 0x0000000217097812 */ /* 0x000fe200078efcff */
[----:B------:R-:W-:Y:S01]  /*7390*/  IMAD.MOV.U32 R8, RZ, RZ, RZ ;  /* 0x000000ffff087224 */ /* 0x000fe200078e00ff */
[----:B------:R-:W-:Y:S01]  /*73a0*/  ULDC UR4, c[0x0][0x600] ;  /* 0x0001800000047ab9 */ /* 0x000fe20000000800 */
[----:B------:R-:W-:Y:S01]  /*73b0*/  UMOV UR7, 0x1 ;  /* 0x0000000100077882 */ /* 0x000fe20000000000 */
[----:B------:R-:W-:-:S02]  /*73c0*/  UIADD3 UR19, UR40, 0x1, URZ ;  /* 0x0000000128137890 */ /* 0x000fc4000fffe03f */
[----:B------:R-:W-:Y:S02]  /*73d0*/  UIADD3 UR15, UR4, -0x1, URZ ;  /* 0xffffffff040f7890 */ /* 0x000fe4000fffe03f */
[----:B------:R-:W-:Y:S02]  /*73e0*/  USHF.L.U32 UR17, UR7, UR5, URZ ;  /* 0x0000000507117299 */ /* 0x000fe4000800063f */
[----:B------:R-:W-:Y:S01]  /*73f0*/  ULOP3.LUT UR16, URZ, UR6, URZ, 0x33, !UPT ;  /* 0x000000063f107292 */ /* 0x000fe2000f8e333f */
[----:B------:R-:W-:-:S11]  /*7400*/  ULDC.64 UR20, c[0x0][0x198] ;  /* 0x0000660000147ab9 */ /* 0x000fd60000000a00 */
.L_x_243:
[----:B------:R-:W-:-:S03]  /*7410*/  UMOV UR4, 0xffffffff ;  /* 0xffffffff00047882 */ /* 0x000fc60000000000 */
[----:B------:R-:W-:Y:S05]  /*7420*/  BRA.DIV UR4, `(.L_x_232) ;  /* 0x00000012044c7947 */ /* 0x000fea000b800000 */
[----:B------:R-:W-:-:S13]  /*7430*/  ELECT P6, URZ, PT ;  /* 0x00000000003f782f */ /* 0x000fda00038c0000 */
.L_x_259:
[----:B------:R-:W0:Y:S01]  /*7440*/  LDC R4, c[0x0][0x28c] ;  /* 0x0000a300ff047b82 */ /* 0x000e220000000800 */
[----:B------:R-:W-:Y:S01]  /*7450*/  BSSY B1, `(.L_x_233) ;  /* 0x0000037000017945 */ /* 0x000fe20003800000 */
[----:B0-----:R-:W-:-:S13]  /*7460*/  ISETP.LT.OR P6, PT, R4, 0x1, !P6 ;  /* 0x000000010400780c */ /* 0x001fda00077c1670 */
[----:B------:R-:W-:Y:S05]  /*7470*/  @P6 BRA `(.L_x_234) ;  /* 0x0000000000d06947 */ /* 0x000fea0003800000 */
[----:B------:R-:W-:Y:S02]  /*7480*/  IMAD R19, R19, 0xc0, RZ ;  /* 0x000000c013137824 */ /* 0x000fe400078e02ff */
[----:B------:R-:W-:Y:S02]  /*7490*/  IMAD.SHL.U32 R22, R22, 0x40, RZ ;  /* 0x0000004016167824 */ /* 0x000fe400078e00ff */
[----:B------:R-:W-:Y:S02]  /*74a0*/  IMAD.MOV.U32 R13, RZ, RZ, RZ ;  /* 0x000000ffff0d7224 */ /* 0x000fe400078e00ff */
[----:B------:R-:W-:Y:S02]  /*74b0*/  IMAD.U32 R14, RZ, RZ, UR19 ;  /* 0x00000013ff0e7e24 */ /* 0x000fe4000f8e00ff */
[----:B------:R-:W-:Y:S02]  /*74c0*/  IMAD.MOV.U32 R4, RZ, RZ, R3 ;  /* 0x000000ffff047224 */ /* 0x000fe400078e0003 */
[----:B------:R-:W-:-:S07]  /*74d0*/  IMAD.MOV.U32 R5, RZ, RZ, R8 ;  /* 0x000000ffff057224 */ /* 0x000fce00078e0008 */
.L_x_238:
[----:B------:R-:W0:Y:S01]  /*74e0*/  S2R R7, SR_CgaCtaId ;  /* 0x0000000000077919 */ /* 0x000e220000008800 */
[----:B------:R-:W-:-:S04]  /*74f0*/  MOV R6, 0x400 ;  /* 0x0000040000067802 */ /* 0x000fc80000000f00 */
[----:B0-----:R-:W-:Y:S02]  /*7500*/  LEA R12, R7, R6, 0x18 ;  /* 0x00000006070c7211 */ /* 0x001fe400078ec0ff */
[----:B------:R-:W-:Y:S01]  /*7510*/  SHF.L.U32 R6, R4, 0x1f, RZ ;  /* 0x0000001f04067819 */ /* 0x000fe200000006ff */
[----:B------:R-:W0:Y:S02]  /*7520*/  @!P2 LDC R7, c[0x0][0x500] ;  /* 0x00014000ff07ab82 */ /* 0x000e240000000800 */
[----:B------:R-:W-:-:S04]  /*7530*/  IMAD R11, R5, 0x8, R12 ;  /* 0x00000008050b7824 */ /* 0x000fc800078e020c */
[----:B------:R-:W1:Y:S02]  /*7540*/  SYNCS.PHASECHK.TRANS64.TRYWAIT P1, [R11+URZ+0x38], R6 ;  /* 0x000038060b0075a7 */ /* 0x000e64000802017f */
[----:B-1----:R-:W-:Y:S05]  /*7550*/  @!P1 BRA `(.L_x_235) ;  /* 0x0000001000209947 */ /* 0x002fea0003800000 */
.L_x_260:
[----:B-1----:R-:W-:Y:S01]  /*7560*/  PRMT R6, R9, 0x9910, RZ ;  /* 0x0000991009067816 */ /* 0x002fe200000000ff */
[----:B0-----:R0:W-:Y:S03]  /*7570*/  @!P2 SYNCS.ARRIVE.TRANS64 RZ, [R11+URZ], R7 ;  /* 0x000000070bffa9a7 */ /* 0x0011e6000800003f */
[----:B------:R-:W-:-:S13]  /*7580*/  ISETP.NE.AND P1, PT, R6, 0x2, PT ;  /* 0x000000020600780c */ /* 0x000fda0003f25270 */
[----:B0-----:R-:W-:Y:S05]  /*7590*/  @P1 BRA `(.L_x_236) ;  /* 0x0000000000041947 */ /* 0x001fea0003800000 */
[----:B------:R-:W-:Y:S01]  /*75a0*/  BPT.TRAP 0x1 ;  /* 0x000000040000795c */ /* 0x000fe20000300000 */
.L_x_236:
[----:B------:R-:W-:Y:S05]  /*75b0*/  @P0 BRA `(.L_x_237) ;  /* 0x0000000000040947 */ /* 0x000fea0003800000 */
[----:B------:R-:W-:Y:S01]  /*75c0*/  BPT.TRAP 0x1 ;  /* 0x000000040000795c */ /* 0x000fe20000300000 */
.L_x_237:
[--C-:B------:R-:W-:Y:S01]  /*75d0*/  IMAD R6, R5, 0x2000, R12.reuse ;  /* 0x0000200005067824 */ /* 0x100fe200078e020c */
[----:B------:R-:W-:Y:S01]  /*75e0*/  R2UR UR9, R11 ;  /* 0x000000000b0972ca */ /* 0x000fe200000e0000 */
[C---:B------:R-:W-:Y:S01]  /*75f0*/  IMAD R12, R5.reuse, 0x6000, R12 ;  /* 0x00006000050c7824 */ /* 0x040fe200078e020c */
[----:B------:R-:W-:Y:S01]  /*7600*/  UIADD3 UR4, UP0, UR20, 0xf0, URZ ;  /* 0x000000f014047890 */ /* 0x000fe2000ff1e03f */
[----:B------:R-:W-:Y:S01]  /*7610*/  VIADD R14, R14, 0xffffffff ;  /* 0xffffffff0e0e7836 */ /* 0x000fe20000000000 */
[----:B------:R-:W-:Y:S01]  /*7620*/  R2UR UR5, R6 ;  /* 0x00000000060572ca */ /* 0x000fe200000e0000 */
[----:B------:R-:W-:Y:S01]  /*7630*/  UIADD3 UR22, UP1, UR20, 0x1f0, URZ ;  /* 0x000001f014167890 */ /* 0x000fe2000ff3e03f */
[----:B------:R-:W-:Y:S01]  /*7640*/  R2UR UR8, R12 ;  /* 0x000000000c0872ca */ /* 0x000fe200000e0000 */
[----:B------:R-:W-:Y:S01]  /*7650*/  VIADD R5, R5, 0x1 ;  /* 0x0000000105057836 */ /* 0x000fe20000000000 */
[----:B------:R-:W-:Y:S01]  /*7660*/  R2UR UR11, R22 ;  /* 0x00000000160b72ca */ /* 0x000fe200000e0000 */
[----:B------:R-:W-:Y:S01]  /*7670*/  UIADD3.X UR23, URZ, UR21, URZ, UP1, !UPT ;  /* 0x000000153f177290 */ /* 0x000fe20008ffe43f */
[----:B------:R-:W-:Y:S01]  /*7680*/  R2UR UR10, R13 ;  /* 0x000000000d0a72ca */ /* 0x000fe200000e0000 */
[----:B------:R-:W-:Y:S01]  /*7690*/  UMOV UR6, 0x0 ;  /* 0x0000000000067882 */ /* 0x000fe20000000000 */
[----:B------:R-:W-:Y:S01]  /*76a0*/  R2UR UR12, R18 ;  /* 0x00000000120c72ca */ /* 0x000fe200000e0000 */
[----:B------:R-:W-:Y:S01]  /*76b0*/  UMOV UR7, 0x10000000 ;  /* 0x1000000000077882 */ /* 0x000fe20000000000 */
[----:B------:R-:W-:Y:S01]  /*76c0*/  R2UR UR18, R19 ;  /* 0x00000000131272ca */ /* 0x000fe200000e0000 */
[----:B------:R-:W-:Y:S01]  /*76d0*/  VIADD R13, R13, 0x80 ;  /* 0x000000800d0d7836 */ /* 0x000fe20000000000 */
[----:B------:R-:W-:Y:S01]  /*76e0*/  ISETP.GT.AND P3, PT, R14, 0x1, PT ;  /* 0x000000010e00780c */ /* 0x000fe20003f64270 */
[----:B------:R-:W-:Y:S01]  /*76f0*/  UIADD3 UR13, UR5, 0x180, URZ ;  /* 0x00000180050d7890 */ /* 0x000fe2000fffe03f */
[----:B------:R-:W-:Y:S01]  /*7700*/  ISETP.NE.AND P1, PT, R5, 0x7, PT ;  /* 0x000000070500780c */ /* 0x000fe20003f25270 */
[----:B------:R-:W-:-:S02]  /*7710*/  UIADD3.X UR5, URZ, UR21, URZ, UP0, !UPT ;  /* 0x000000153f057290 */ /* 0x000fc400087fe43f */
[----:B------:R-:W-:Y:S01]  /*7720*/  UIADD3 UR14, UR8, 0xe180, URZ ;  /* 0x0000e180080e7890 */ /* 0x000fe2000fffe03f */
[----:B------:R-:W-:Y:S02]  /*7730*/  SEL R7, RZ, 0x1, P1 ;  /* 0x00000001ff077807 */ /* 0x000fe40000800000 */
[----:B------:R-:W-:Y:S01]  /*7740*/  UMOV UR8, UR13 ;  /* 0x0000000d00087c82 */ /* 0x000fe20008000000 */
[----:B------:R-:W-:Y:S02]  /*7750*/  SEL R5, R5, RZ, P1 ;  /* 0x000000ff05057207 */ /* 0x000fe40000800000 */
[----:B------:R-:W-:Y:S01]  /*7760*/  LOP3.LUT R4, R4, R7, RZ, 0x3c, !PT ;  /* 0x0000000704047212 */ /* 0x000fe200078e3cff */
[----:B------:R0:W-:Y:S02]  /*7770*/  UTMALDG.3D [UR8], [UR4], desc[UR6] ;  /* 0x00000608040075b4 */ /* 0x0001e40008011000 */
[----:B0-----:R-:W-:Y:S01]  /*7780*/  UMOV UR8, UR14 ;  /* 0x0000000e00087c82 */ /* 0x001fe20008000000 */
[----:B------:R-:W-:-:S02]  /*7790*/  UMOV UR11, UR18 ;  /* 0x00000012000b7c82 */ /* 0x000fc40008000000 */
[----:B------:R0:W-:Y:S02]  /*77a0*/  UTMALDG.3D [UR8], [UR22], desc[UR6] ;  /* 0x00000608160075b4 */ /* 0x0001e40008011000 */
[----:B0-----:R-:W-:Y:S05]  /*77b0*/  @P3 BRA `(.L_x_238) ;  /* 0xfffffffc00483947 */ /* 0x001fea000383ffff */
.L_x_234:
[----:B------:R-:W-:Y:S05]  /*77c0*/  BSYNC B1 ;  /* 0x0000000000017941 */ /* 0x000fea0003800000 */
.L_x_233:
[----:B------:R-:W2:Y:S01]  /*77d0*/  LDL.64 R20, [R1] ;  /* 0x0000000001147983 */ /* 0x000ea20000100a00 */
[----:B------:R-:W-:Y:S01]  /*77e0*/  LOP3.LUT P4, RZ, R10, 0xff, RZ, 0xc0, !PT ;  /* 0x000000ff0aff7812 */ /* 0x000fe2000788c0ff */
[----:B------:R-:W-:Y:S01]  /*77f0*/  VIADD R11, R8, UR40 ;  /* 0x00000028080b7c36 */ /* 0x000fe20008000000 */
[----:B------:R-:W-:Y:S01]  /*7800*/  ULDC.64 UR4, c[0x0][0x650] ;  /* 0x0001940000047ab9 */ /* 0x000fe20000000a00 */
[----:B------:R-:W-:Y:S01]  /*7810*/  IMAD.U32 R8, RZ, RZ, UR40 ;  /* 0x00000028ff087e24 */ /* 0x000fe2000f8e00ff */
[----:B------:R-:W-:Y:S01]  /*7820*/  UISETP.GE.U32.AND UP0, UPT, UR40, 0x7, UPT ;  /* 0x000000072800788c */ /* 0x000fe2000bf06070 */
[C---:B------:R-:W-:Y:S01]  /*7830*/  IMAD.WIDE.U32 R4, R11.reuse, 0x24924925, RZ ;  /* 0x249249250b047825 */ /* 0x040fe200078e00ff */
[----:B------:R-:W-:Y:S01]  /*7840*/  ISETP.GT.U32.AND P1, PT, R11, 0x6, PT ;  /* 0x000000060b00780c */ /* 0x000fe20003f24070 */
[----:B------:R-:W-:Y:S01]  /*7850*/  BSSY B1, `(.L_x_239) ;  /* 0x000006b000017945 */ /* 0x000fe20003800000 */
[----:B------:R-:W-:Y:S01]  /*7860*/  PRMT R10, RZ, 0x7610, R10 ;  /* 0x00007610ff0a7816 */ /* 0x000fe2000000000a */
[----:B------:R-:W-:Y:S01]  /*7870*/  IMAD.MOV.U32 R22, RZ, RZ, -0x1 ;  /* 0xffffffffff167424 */ /* 0x000fe200078e00ff */
[----:B------:R-:W-:Y:S01]  /*7880*/  ISETP.LT.U32.AND P1, PT, R8, 0x7, P1 ;  /* 0x000000070800780c */ /* 0x000fe20000f21070 */
[----:B------:R-:W-:Y:S01]  /*7890*/  IMAD.MOV.U32 R19, RZ, RZ, -0x1 ;  /* 0xffffffffff137424 */ /* 0x000fe200078e00ff */
[----:B------:R-:W-:Y:S01]  /*78a0*/  PLOP3.LUT P3, PT, PT, PT, UP0, 0x80, 0x0 ;  /* 0x000000000000781c */ /* 0x000fe20003f6f008 */
[----:B------:R-:W0:Y:S01]  /*78b0*/  @P4 S2R R7, SR_CgaCtaId ;  /* 0x0000000000074919 */ /* 0x000e220000008800 */
[----:B------:R-:W-:Y:S01]  /*78c0*/  SEL R4, RZ, 0x1, !P1 ;  /* 0x00000001ff047807 */ /* 0x000fe20004800000 */
[----:B------:R-:W-:Y:S01]  /*78d0*/  IMAD.MOV.U32 R18, RZ, RZ, -0x1 ;  /* 0xffffffffff127424 */ /* 0x000fe200078e00ff */
[----:B------:R-:W-:-:S02]  /*78e0*/  @P4 MOV R6, 0x400 ;  /* 0x0000040000064802 */ /* 0x000fc40000000f00 */
[----:B------:R-:W-:Y:S02]  /*78f0*/  LOP3.LUT R3, R3, R4, RZ, 0x3c, !PT ;  /* 0x0000000403037212 */ /* 0x000fe400078e3cff */
[----:B------:R-:W-:Y:S02]  /*7900*/  PRMT R4, RZ, 0x7610, R4 ;  /* 0x00007610ff047816 */ /* 0x000fe40000000004 */
[----:B0-----:R-:W-:Y:S01]  /*7910*/  @P4 LEA R6, R7, R6, 0x18 ;  /* 0x0000000607064211 */ /* 0x001fe200078ec0ff */
[----:B------:R-:W-:-:S03]  /*7920*/  IMAD.IADD R7, R11, 0x1, -R5 ;  /* 0x000000010b077824 */ /* 0x000fc600078e0a05 */
[----:B------:R0:W-:Y:S02]  /*7930*/  @P4 SYNCS.ARRIVE.TRANS64.A1T0 RZ, [R6+URZ+0xa8], RZ ;  /* 0x0000a8ff06ff49a7 */ /* 0x0001e4000810003f */
[----:B------:R-:W-:-:S04]  /*7940*/  LEA.HI R7, R7, R5, RZ, 0x1f ;  /* 0x0000000507077211 */ /* 0x000fc800078ff8ff */
[----:B------:R-:W-:-:S04]  /*7950*/  SHF.R.U32.HI R8, RZ, 0x2, R7 ;  /* 0x00000002ff087819 */ /* 0x000fc80000011607 */
[----:B------:R-:W-:Y:S01]  /*7960*/  @P3 LOP3.LUT R3, R3, 0x1, R8, 0x78, !PT ;  /* 0x0000000103033812 */ /* 0x000fe200078e7808 */
[----:B------:R-:W-:Y:S01]  /*7970*/  IMAD R8, R8, -0x7, R11 ;  /* 0xfffffff908087824 */ /* 0x000fe200078e020b */
[----:B--2---:R-:W-:-:S05]  /*7980*/  IADD3 R16, P1, R16, R20, RZ ;  /* 0x0000001410107210 */ /* 0x004fca0007f3e0ff */
[----:B------:R-:W-:Y:S01]  /*7990*/  IMAD.X R17, R17, 0x1, R0, P1 ;  /* 0x0000000111117824 */ /* 0x000fe200008e0600 */
[----:B------:R-:W-:-:S04]  /*79a0*/  ISETP.GE.U32.AND P1, PT, R16, UR4, PT ;  /* 0x0000000410007c0c */ /* 0x000fc8000bf26070 */
[----:B------:R-:W-:-:S13]  /*79b0*/  ISETP.GE.U32.AND.EX P1, PT, R17, UR5, PT, P1 ;  /* 0x0000000511007c0c */ /* 0x000fda000bf26110 */
[----:B0-----:R-:W-:Y:S05]  /*79c0*/  @P1 BRA `(.L_x_240) ;  /* 0x00000004004c1947 */ /* 0x001fea0003800000 */
[----:B------:R-:W0:Y:S01]  /*79d0*/  S2R R12, SR_CTAID.X ;  /* 0x00000000000c7919 */ /* 0x000e220000002500 */
[----:B------:R-:W-:Y:S01]  /*79e0*/  ULDC.64 UR4, c[0x0][0x628] ;  /* 0x00018a0000047ab9 */ /* 0x000fe20000000a00 */
[----:B------:R-:W1:Y:S01]  /*79f0*/  LDC R13, c[0x0][0x144] ;  /* 0x00005100ff0d7b82 */ /* 0x000e620000000800 */
[----:B------:R-:W-:Y:S01]  /*7a00*/  ISETP.NE.U32.AND P1, PT, RZ, UR4, PT ;  /* 0x00000004ff007c0c */ /* 0x000fe2000bf25070 */
[----:B------:R-:W2:Y:S01]  /*7a10*/  S2R R11, SR_CTAID.Y ;  /* 0x00000000000b7919 */ /* 0x000ea20000002600 */
[----:B------:R-:W-:Y:S01]  /*7a20*/  ULDC UR6, c[0x0][0x150] ;  /* 0x0000540000067ab9 */ /* 0x000fe20000000800 */
[----:B------:R-:W-:Y:S01]  /*7a30*/  ULDC UR7, c[0x0][0x630] ;  /* 0x00018c0000077ab9 */ /* 0x000fe20000000800 */
[----:B------:R-:W-:Y:S01]  /*7a40*/  ISETP.NE.AND.EX P1, PT, RZ, UR5, PT, P1 ;  /* 0x00000005ff007c0c */ /* 0x000fe2000bf25310 */
[----:B------:R-:W-:Y:S01]  /*7a50*/  IMAD.MOV.U32 R4, RZ, RZ, R16 ;  /* 0x000000ffff047224 */ /* 0x000fe200078e0010 */
[----:B0-----:R-:W-:-:S05]  /*7a60*/  I2FP.F32.U32 R5, R12 ;  /* 0x0000000c00057245 */ /* 0x001fca0000201000 */
[----:B------:R-:W-:Y:S01]  /*7a70*/  FMUL R14, R5, UR6 ;  /* 0x00000006050e7c20 */ /* 0x000fe20008400000 */
[----:B------:R-:W-:-:S05]  /*7a80*/  IMAD.MOV.U32 R5, RZ, RZ, R17 ;  /* 0x000000ffff057224 */ /* 0x000fca00078e0011 */
[----:B--2---:R-:W-:Y:S05]  /*7a90*/  @!P1 BRA `(.L_x_241) ;  /* 0x0000000000289947 */ /* 0x004fea0003800000 */
[----:B------:R-:W-:Y:S02]  /*7aa0*/  ULDC UR6, c[0x0][0x634] ;  /* 0x00018d0000067ab9 */ /* 0x000fe40000000800 */
[----:B------:R-:W-:-:S05]  /*7ab0*/  IADD3 R5, P1, R16, UR6, RZ ;  /* 0x0000000610057c10 */ /* 0x000fca000ff3e0ff */
[----:B------:R-:W-:-:S04]  /*7ac0*/  IMAD.X R15, RZ, RZ, R17, P1 ;  /* 0x000000ffff0f7224 */ /* 0x000fc800008e0611 */
[----:B------:R-:W-:-:S04]  /*7ad0*/  IMAD.WIDE.U32 R6, R15, UR4, RZ ;  /* 0x000000040f067c25 */ /* 0x000fc8000f8e00ff */
[----:B------:R-:W-:-:S04]  /*7ae0*/  IMAD.WIDE.U32 R6, P1, R5, UR5, R6 ;  /* 0x0000000505067c25 */ /* 0x000fc8000f820006 */
[----:B------:R-:W-:-:S04]  /*7af0*/  IMAD.WIDE.U32 R4, R5, UR4, RZ ;  /* 0x0000000405047c25 */ /* 0x000fc8000f8e00ff */
[----:B------:R-:W-:Y:S01]  /*7b00*/  IMAD.MOV.U32 R4, RZ, RZ, R7 ;  /* 0x000000ffff047224 */ /* 0x000fe200078e0007 */
[----:B------:R-:W-:Y:S01]  /*7b10*/  IADD3 RZ, P3, R5, R6, RZ ;  /* 0x0000000605ff7210 */ /* 0x000fe20007f7e0ff */
[----:B------:R-:W-:-:S04]  /*7b20*/  IMAD.X R5, RZ, RZ, RZ, P1 ;  /* 0x000000ffff057224 */ /* 0x000fc800008e06ff */
[----:B------:R-:W-:-:S08]  /*7b30*/  IMAD.WIDE.U32.X R4, R15, UR5, R4, P3 ;  /* 0x000000050f047c25 */ /* 0x000fd000098e0404 */
.L_x_241:
[--C-:B------:R-:W-:Y:S01]  /*7b40*/  SHF.R.U64 R18, R4, UR7, R5.reuse ;  /* 0x0000000704127c19 */ /* 0x100fe20008001205 */
[----:B------:R-:W0:Y:S01]  /*7b50*/  F2I.U32.TRUNC.NTZ R14, R14 ;  /* 0x0000000e000e7305 */ /* 0x000e22000020f000 */
[----:B------:R-:W-:Y:S01]  /*7b60*/  SHF.R.U32.HI R4, RZ, UR7, R5 ;  /* 0x00000007ff047c19 */ /* 0x000fe20008011605 */
[----:B------:R-:W-:Y:S01]  /*7b70*/  ULDC.64 UR4, c[0x0][0x620] ;  /* 0x0001880000047ab9 */ /* 0x000fe20000000a00 */
[----:B------:R-:W-:Y:S01]  /*7b80*/  IADD3 R7, P1, RZ, -R18, RZ ;  /* 0x80000012ff077210 */ /* 0x000fe20007f3e0ff */
[----:B------:R-:W-:Y:S01]  /*7b90*/  ULDC.64 UR6, c[0x0][0x640] ;  /* 0x0001900000067ab9 */ /* 0x000fe20000000a00 */
[----:B------:R-:W2:Y:S03]  /*7ba0*/  LDC R20, c[0x0][0x148] ;  /* 0x00005200ff147b82 */ /* 0x000ea60000000800 */
[----:B------:R-:W-:Y:S01]  /*7bb0*/  IMAD.X R4, RZ, RZ, ~R4, P1 ;  /* 0x000000ffff047224 */ /* 0x000fe200008e0e04 */
[----:B------:R-:W-:-:S03]  /*7bc0*/  ISETP.NE.U32.AND P1, PT, RZ, UR6, PT ;  /* 0x00000006ff007c0c */ /* 0x000fc6000bf25070 */
[----:B------:R-:W-:Y:S01]  /*7bd0*/  IMAD R6, R4, UR4, RZ ;  /* 0x0000000404067c24 */ /* 0x000fe2000f8e02ff */
[----:B------:R-:W-:Y:S01]  /*7be0*/  ISETP.NE.AND.EX P1, PT, RZ, UR7, PT, P1 ;  /* 0x00000007ff007c0c */ /* 0x000fe2000bf25310 */
[----:B------:R-:W-:Y:S01]  /*7bf0*/  IMAD.WIDE.U32 R4, R7, UR4, R16 ;  /* 0x0000000407047c25 */ /* 0x000fe2000f8e0010 */
[----:B------:R-:W-:-:S03]  /*7c00*/  ULDC UR4, c[0x0][0x618] ;  /* 0x0001860000047ab9 */ /* 0x000fc60000000800 */
[----:B------:R-:W-:Y:S01]  /*7c10*/  IMAD R7, R7, UR5, R6 ;  /* 0x0000000507077c24 */ /* 0x000fe2000f8e0206 */
[----:B------:R-:W-:Y:S01]  /*7c20*/  ULDC UR5, c[0x0][0x154] ;  /* 0x0000550000057ab9 */ /* 0x000fe20000000800 */
[----:B0-----:R-:W-:Y:S02]  /*7c30*/  IMAD.MOV R6, RZ, RZ, -R14 ;  /* 0x000000ffff067224 */ /* 0x001fe400078e0a0e */
[----:B------:R-:W-:Y:S02]  /*7c40*/  IMAD.IADD R5, R5, 0x1, R7 ;  /* 0x0000000105057824 */ /* 0x000fe400078e0207 */
[----:B-1----:R-:W-:Y:S01]  /*7c50*/  IMAD R12, R13, R6, R12 ;  /* 0x000000060d0c7224 */ /* 0x002fe200078e020c */
[----:B------:R-:W-:Y:S02]  /*7c60*/  I2FP.F32.U32 R6, R11 ;  /* 0x0000000b00067245 */ /* 0x000fe40000201000 */
[--C-:B------:R-:W-:Y:S02]  /*7c70*/  SHF.R.U64 R13, R4, UR4, R5.reuse ;  /* 0x00000004040d7c19 */ /* 0x100fe40008001205 */
[----:B------:R-:W-:Y:S01]  /*7c80*/  SHF.R.U32.HI R4, RZ, UR4, R5 ;  /* 0x00000004ff047c19 */ /* 0x000fe20008011605 */
[----:B------:R-:W-:Y:S01]  /*7c90*/  FMUL R6, R6, UR5 ;  /* 0x0000000506067c20 */ /* 0x000fe20008400000 */
[----:B------:R-:W-:-:S02]  /*7ca0*/  ULDC UR4, c[0x0][0x608] ;  /* 0x0001820000047ab9 */ /* 0x000fc40000000800 */
[--C-:B------:R-:W-:Y:S01]  /*7cb0*/  SHF.R.U64 R15, R13, UR4, R4.reuse ;  /* 0x000000040d0f7c19 */ /* 0x100fe20008001204 */
[----:B------:R0:W1:Y:S01]  /*7cc0*/  F2I.U32.TRUNC.NTZ R21, R6 ;  /* 0x0000000600157305 */ /* 0x000062000020f000 */
[----:B------:R-:W-:Y:S01]  /*7cd0*/  SHF.R.U32.HI R4, RZ, UR4, R4 ;  /* 0x00000004ff047c19 */ /* 0x000fe20008011604 */
[----:B------:R-:W-:-:S03]  /*7ce0*/  ULDC UR4, c[0x0][0x658] ;  /* 0x0001960000047ab9 */ /* 0x000fc60000000800 */
[--C-:B------:R-:W-:Y:S02]  /*7cf0*/  SHF.R.U64 R14, R15, UR4, R4.reuse ;  /* 0x000000040f0e7c19 */ /* 0x100fe40008001204 */
[----:B------:R-:W-:-:S03]  /*7d00*/  SHF.R.U32.HI R19, RZ, UR4, R4 ;  /* 0x00000004ff137c19 */ /* 0x000fc60008011604 */
[----:B------:R-:W-:Y:S02]  /*7d10*/  IMAD.MOV.U32 R4, RZ, RZ, R14 ;  /* 0x000000ffff047224 */ /* 0x000fe400078e000e */
[----:B------:R-:W-:Y:S01]  /*7d20*/  IMAD.MOV.U32 R5, RZ, RZ, R19 ;  /* 0x000000ffff057224 */ /* 0x000fe200078e0013 */
[----:B0-----:R-:W-:Y:S06]  /*7d30*/  @!P1 BRA `(.L_x_242) ;  /* 0x0000000000289947 */ /* 0x001fec0003800000 */
        /* <DEDUP_REMOVED lines=10> */
.L_x_242:
[----:B------:R-:W-:Y:S01]  /*7de0*/  ISETP.NE.AND P1, PT, R2, 0x1, PT ;  /* 0x000000010200780c */ /* 0x000fe20003f25270 */
[----:B------:R-:W-:Y:S01]  /*7df0*/  ULDC UR4, c[0x0][0x648] ;  /* 0x0001920000047ab9 */ /* 0x000fe20000000800 */
[----:B------:R-:W-:Y:S01]  /*7e00*/  LOP3.LUT R15, R15, UR16, RZ, 0xc0, !PT ;  /* 0x000000100f0f7c12 */ /* 0x000fe2000f8ec0ff */
[----:B-1----:R-:W-:Y:S01]  /*7e10*/  IMAD.MOV R21, RZ, RZ, -R21 ;  /* 0x000000ffff157224 */ /* 0x002fe200078e0a15 */
[----:B------:R-:W-:Y:S01]  /*7e20*/  SHF.R.U64 R4, R4, UR4, R5 ;  /* 0x0000000404047c19 */ /* 0x000fe20008001205 */
[----:B------:R-:W-:Y:S01]  /*7e30*/  ULDC UR4, c[0x0][0x638] ;  /* 0x00018e0000047ab9 */ /* 0x000fe20000000800 */
[----:B------:R-:W-:Y:S01]  /*7e40*/  LOP3.LUT R13, R13, UR15, RZ, 0xc0, !PT ;  /* 0x0000000f0d0d7c12 */ /* 0x000fe2000f8ec0ff */
[----:B------:R-:W-:Y:S02]  /*7e50*/  ULDC UR5, c[0x0][0x610] ;  /* 0x0001840000057ab9 */ /* 0x000fe40000000800 */
[----:B------:R-:W-:Y:S02]  /*7e60*/  IMAD.MOV R5, RZ, RZ, -R4 ;  /* 0x000000ffff057224 */ /* 0x000fe400078e0a04 */
[----:B------:R-:W-:-:S02]  /*7e70*/  IMAD R15, R4, UR17, R15 ;  /* 0x00000011040f7c24 */ /* 0x000fc4000f8e020f */
[----:B--2---:R-:W-:Y:S02]  /*7e80*/  @P1 IMAD R12, R20, R21, R11 ;  /* 0x00000015140c1224 */ /* 0x004fe400078e020b */
[----:B------:R-:W-:Y:S01]  /*7e90*/  IMAD R14, R5, UR4, R14 ;  /* 0x00000004050e7c24 */ /* 0x000fe2000f8e020e */
[----:B------:R-:W-:Y:S01]  /*7ea0*/  ULDC UR4, c[0x0][0x600] ;  /* 0x0001800000047ab9 */ /* 0x000fe20000000800 */
[----:B------:R-:W-:Y:S02]  /*7eb0*/  IMAD R12, R15, UR5, R12 ;  /* 0x000000050f0c7c24 */ /* 0x000fe4000f8e020c */
[----:B------:R-:W-:Y:S02]  /*7ec0*/  IMAD R5, R14, UR4, R13 ;  /* 0x000000040e057c24 */ /* 0x000fe4000f8e020d */
[----:B------:R-:W-:-:S03]  /*7ed0*/  IMAD.MOV.U32 R4, RZ, RZ, 0x1 ;  /* 0x00000001ff047424 */ /* 0x000fc600078e00ff */
[----:B------:R-:W-:Y:S02]  /*7ee0*/  SEL R19, R5, R12, !P1 ;  /* 0x0000000c05137207 */ /* 0x000fe40004800000 */
[----:B------:R-:W-:-:S07]  /*7ef0*/  SEL R22, R12, R5, !P1 ;  /* 0x000000050c167207 */ /* 0x000fce0004800000 */
.L_x_240:
[----:B------:R-:W-:Y:S05]  /*7f00*/  BSYNC B1 ;  /* 0x0000000000017941 */ /* 0x000fea0003800000 */
.L_x_239:
[----:B------:R-:W-:-:S13]  /*7f10*/  LOP3.LUT P1, RZ, R4, 0xff, RZ, 0xc0, !PT ;  /* 0x000000ff04ff7812 */ /* 0x000fda000782c0ff */
[----:B------:R-:W-:Y:S05]  /*7f20*/  @P1 BRA `(.L_x_243) ;  /* 0xfffffff400381947 */ /* 0x000fea000383ffff */
[----:B------:R-:W-:Y:S05]  /*7f30*/  BSYNC B0 ;  /* 0x0000000000007941 */ /* 0x000fea0003800000 */
.L_x_231:
[----:B------:R-:W-:-:S03]  /*7f40*/  UMOV UR4, 0xffffffff ;  /* 0xffffffff00047882 */ /* 0x000fc60000000000 */
[----:B------:R-:W-:Y:S05]  /*7f50*/  BRA.DIV UR4, `(.L_x_244) ;  /* 0x0000000604b47947 */ /* 0x000fea000b800000 */
[----:B------:R-:W-:-:S13]  /*7f60*/  ELECT P6, URZ, PT ;  /* 0x00000000003f782f */ /* 0x000fda00038c0000 */
.L_x_263:
[----:B------:R-:W-:Y:S04]  /*7f70*/  BSSY B0, `(.L_x_245) ;  /* 0x0000046000007945 */ /* 0x000fe80003800000 */
[----:B------:R-:W-:Y:S05]  /*7f80*/  @!P6 BRA `(.L_x_246) ;  /* 0x000000040010e947 */ /* 0x000fea0003800000 */
[----:B------:R-:W-:-:S04]  /*7f90*/  LOP3.LUT R23, R23, 0x2, RZ, 0xfc, !PT ;  /* 0x0000000217177812 */ /* 0x000fc800078efcff */
[----:B------:R-:W-:-:S13]  /*7fa0*/  ISETP.NE.AND P0, PT, R23, 0x3, PT ;  /* 0x000000031700780c */ /* 0x000fda0003f05270 */
[----:B------:R-:W-:Y:S05]  /*7fb0*/  @!P0 BRA `(.L_x_247) ;  /* 0x0000000000048947 */ /* 0x000fea0003800000 */
[----:B------:R-:W-:Y:S01]  /*7fc0*/  BPT.TRAP 0x1 ;  /* 0x000000040000795c */ /* 0x000fe20000300000 */
.L_x_247:
[----:B------:R-:W0:Y:S01]  /*7fd0*/  S2R R5, SR_CgaCtaId ;  /* 0x0000000000057919 */ /* 0x000e220000008800 */
[----:B------:R-:W-:Y:S02]  /*7fe0*/  MOV R0, 0x400 ;  /* 0x0000040000007802 */ /* 0x000fe40000000f00 */
[----:B------:R-:W-:Y:S02]  /*7ff0*/  SHF.L.U32 R2, R3, 0x1f, RZ ;  /* 0x0000001f03027819 */ /* 0x000fe400000006ff */
[----:B0-----:R-:W-:-:S05]  /*8000*/  LEA R5, R5, R0, 0x18 ;  /* 0x0000000005057211 */ /* 0x001fca00078ec0ff */
[----:B------:R-:W-:-:S04]  /*8010*/  VIADD R5, R5, 0x38 ;  /* 0x0000003805057836 */ /* 0x000fc80000000000 */
[C---:B------:R-:W-:Y:S02]  /*8020*/  IMAD R7, R8.reuse, 0x8, R5 ;  /* 0x0000000808077824 */ /* 0x040fe400078e0205 */
[----:B------:R-:W-:Y:S02]  /*8030*/  VIADD R8, R8, 0x1 ;  /* 0x0000000108087836 */ /* 0x000fe40000000000 */
[----:B------:R-:W0:Y:S03]  /*8040*/  SYNCS.PHASECHK.TRANS64.TRYWAIT P0, [R7+URZ], R2 ;  /* 0x00000002070075a7 */ /* 0x000e26000800017f */
[----:B------:R-:W-:-:S04]  /*8050*/  ISETP.NE.AND P1, PT, R8, 0x7, PT ;  /* 0x000000070800780c */ /* 0x000fc80003f25270 */
[----:B------:R-:W-:Y:S02]  /*8060*/  SEL R0, RZ, 0x1, P1 ;  /* 0x00000001ff007807 */ /* 0x000fe40000800000 */
[----:B------:R-:W-:Y:S02]  /*8070*/  SEL R8, R8, RZ, P1 ;  /* 0x000000ff08087207 */ /* 0x000fe40000800000 */
[----:B------:R-:W-:-:S03]  /*8080*/  LOP3.LUT R9, R3, R0, RZ, 0x3c, !PT ;  /* 0x0000000003097212 */ /* 0x000fc600078e3cff */
[----:B------:R-:W-:Y:S01]  /*8090*/  IMAD R6, R8, 0x8, R5 ;  /* 0x0000000808067824 */ /* 0x000fe200078e0205 */
[----:B------:R-:W-:Y:S01]  /*80a0*/  SHF.L.U32 R3, R9, 0x1f, RZ ;  /* 0x0000001f09037819 */ /* 0x000fe200000006ff */
[----:B0-----:R-:W-:Y:S06]  /*80b0*/  @!P0 BRA `(.L_x_248) ;  /* 0x00000004007c8947 */ /* 0x001fec0003800000 */
.L_x_264:
[----:B------:R-:W1:Y:S01]  /*80c0*/  SYNCS.PHASECHK.TRANS64.TRYWAIT P0, [R6+URZ], R3 ;  /* 0x00000003060075a7 */ /* 0x000e62000800017f */
[----:B------:R-:W-:-:S05]  /*80d0*/  VIADD R0, R8, 0x1 ;  /* 0x0000000108007836 */ /* 0x000fca0000000000 */
[----:B------:R-:W-:-:S04]  /*80e0*/  ISETP.NE.AND P1, PT, R0, 0x7, PT ;  /* 0x000000070000780c */ /* 0x000fc80003f25270 */
[----:B0-----:R-:W-:Y:S02]  /*80f0*/  SEL R2, RZ, 0x1, P1 ;  /* 0x00000001ff027807 */ /* 0x001fe40000800000 */
[----:B------:R-:W-:Y:S02]  /*8100*/  SEL R0, R0, RZ, P1 ;  /* 0x000000ff00007207 */ /* 0x000fe40000800000 */
[----:B------:R-:W-:-:S03]  /*8110*/  LOP3.LUT R9, R9, R2, RZ, 0x3c, !PT ;  /* 0x0000000209097212 */ /* 0x000fc600078e3cff */
[----:B------:R-:W-:Y:S01]  /*8120*/  IMAD R7, R0, 0x8, R5 ;  /* 0x0000000800077824 */ /* 0x000fe200078e0205 */
[----:B------:R-:W-:Y:S01]  /*8130*/  SHF.L.U32 R4, R9, 0x1f, RZ ;  /* 0x0000001f09047819 */ /* 0x000fe200000006ff */
[----:B-1----:R-:W-:Y:S06]  /*8140*/  @!P0 BRA `(.L_x_249) ;  /* 0x00000004006c8947 */ /* 0x002fec0003800000 */
.L_x_265:
[----:B------:R-:W1:Y:S01]  /*8150*/  SYNCS.PHASECHK.TRANS64.TRYWAIT P0, [R7+URZ], R4 ;  /* 0x00000004070075a7 */ /* 0x000e62000800017f */
[----:B------:R-:W-:-:S05]  /*8160*/  VIADD R0, R0, 0x1 ;  /* 0x0000000100007836 */ /* 0x000fca0000000000 */
[----:B------:R-:W-:-:S04]  /*8170*/  ISETP.NE.AND P1, PT, R0, 0x7, PT ;  /* 0x000000070000780c */ /* 0x000fc80003f25270 */
[----:B------:R-:W-:Y:S02]  /*8180*/  SEL R2, RZ, 0x1, P1 ;  /* 0x00000001ff027807 */ /* 0x000fe40000800000 */
[----:B------:R-:W-:Y:S02]  /*8190*/  SEL R0, R0, RZ, P1 ;  /* 0x000000ff00007207 */ /* 0x000fe40000800000 */
[----:B------:R-:W-:-:S03]  /*81a0*/  LOP3.LUT R9, R9, R2, RZ, 0x3c, !PT ;  /* 0x0000000209097212 */ /* 0x000fc600078e3cff */
[----:B0-----:R-:W-:Y:S01]  /*81b0*/  IMAD R6, R0, 0x8, R5 ;  /* 0x0000000800067824 */ /* 0x001fe200078e0205 */
[----:B------:R-:W-:Y:S01]  /*81c0*/  SHF.L.U32 R3, R9, 0x1f, RZ ;  /* 0x0000001f09037819 */ /* 0x000fe200000006ff */
[----:B-1----:R-:W-:Y:S06]  /*81d0*/  @!P0 BRA `(.L_x_250) ;  /* 0x00000004005c8947 */ /* 0x002fec0003800000 */
.L_x_266:
        /* <DEDUP_REMOVED lines=9> */
.L_x_267:
        /* <DEDUP_REMOVED lines=9> */
.L_x_268:
[----:B------:R-:W1:Y:S01]  /*8300*/  SYNCS.PHASECHK.TRANS64.TRYWAIT P0, [R6+URZ], R3 ;  /* 0x00000003060075a7 */ /* 0x000e62000800017f */
[----:B------:R-:W-:-:S05]  /*8310*/  VIADD R0, R0, 0x1 ;  /* 0x0000000100007836 */ /* 0x000fca0000000000 */
[----:B------:R-:W-:-:S04]  /*8320*/  ISETP.NE.AND P1, PT, R0, 0x7, PT ;  /* 0x000000070000780c */ /* 0x000fc80003f25270 */
[----:B------:R-:W-:Y:S02]  /*8330*/  SEL R2, RZ, 0x1, P1 ;  /* 0x00000001ff027807 */ /* 0x000fe40000800000 */
[----:B------:R-:W-:Y:S02]  /*8340*/  SEL R0, R0, RZ, P1 ;  /* 0x000000ff00007207 */ /* 0x000fe40000800000 */
[----:B------:R-:W-:Y:S01]  /*8350*/  LOP3.LUT R2, R9, R2, RZ, 0x3c, !PT ;  /* 0x0000000209027212 */ /* 0x000fe200078e3cff */
[----:B-1----:R-:W-:Y:S06]  /*8360*/  @!P0 BRA `(.L_x_253) ;  /* 0x0000000400348947 */ /* 0x002fec0003800000 */
.L_x_269:
[----:B------:R-:W-:Y:S01]  /*8370*/  IMAD R5, R0, 0x8, R5 ;  /* 0x0000000800057824 */ /* 0x000fe200078e0205 */
[----:B------:R-:W-:-:S07]  /*8380*/  SHF.L.U32 R0, R2, 0x1f, RZ ;  /* 0x0000001f02007819 */ /* 0x000fce00000006ff */
.L_x_254:
[----:B--2---:R2:W3:Y:S02]  /*8390*/  SYNCS.PHASECHK.TRANS64.TRYWAIT P0, [R5+URZ], R0 ;  /* 0x00000000050075a7 */ /* 0x0044e4000800017f */
[----:B---3--:R-:W-:Y:S05]  /*83a0*/  @!P0 NANOSLEEP.SYNCS 0x989680 ;  /* 0x009896800000895d */ /* 0x008fea0003900000 */
[----:B------:R-:W3:Y:S02]  /*83b0*/  @!P0 SYNCS.PHASECHK.TRANS64 P0, [R5+URZ], R0 ;  /* 0x00000000050085a7 */ /* 0x000ee4000800007f */
[----:B---3--:R-:W-:Y:S05]  /*83c0*/  @!P0 BRA `(.L_x_254) ;  /* 0xfffffffc00f08947 */ /* 0x008fea000383ffff */
.L_x_246:
[----:B------:R-:W-:Y:S05]  /*83d0*/  BSYNC B0 ;  /* 0x0000000000007941 */ /* 0x000fea0003800000 */
.L_x_245:
[----:B------:R-:W-:Y:S05]  /*83e0*/  EXIT ;  /* 0x000000000000794d */ /* 0x000fea0003800000 */
.L_x_15:
[----:B-1----:R-:W-:-:S04]  /*83f0*/  IMAD.U32 R3, RZ, RZ, UR43 ;  /* 0x0000002bff037e24 */ /* 0x002fc8000f8e00ff */
[----:B------:R1:W2:Y:S03]  /*8400*/  SYNCS.PHASECHK.TRANS64.TRYWAIT P0, [R3+URZ+-0x8], R0 ;  /* 0xfffff800030075a7 */ /* 0x0002a6000800017f */
[----:B--2---:R-:W-:Y:S05]  /*8410*/  @!P0 NANOSLEEP.SYNCS 0x989680 ;  /* 0x009896800000895d */ /* 0x004fea0003900000 */
[----:B------:R-:W2:Y:S02]  /*8420*/  @!P0 SYNCS.PHASECHK.TRANS64 P0, [R3+URZ+-0x8], R0 ;  /* 0xfffff800030085a7 */ /* 0x000ea4000800007f */
[----:B--2---:R-:W-:Y:S05]  /*8430*/  @!P0 BRA `(.L_x_15) ;  /* 0xfffffffc00ec8947 */ /* 0x004fea000383ffff */
[----:B------:R-:W-:Y:S05]  /*8440*/  BRA `(.L_x_255) ;  /* 0xffffff9000487947 */ /* 0x000fea000383ffff */
.L_x_20:
[----:B--2---:R2:W3:Y:S02]  /*8450*/  SYNCS.PHASECHK.TRANS64.TRYWAIT P1, [R3+URZ], R0 ;  /* 0x00000000030075a7 */ /* 0x0044e4000802017f */
[----:B---3--:R-:W-:Y:S05]  /*8460*/  @!P1 NANOSLEEP.SYNCS 0x989680 ;  /* 0x009896800000995d */ /* 0x008fea0003900000 */
[----:B------:R-:W3:Y:S02]  /*8470*/  @!P1 SYNCS.PHASECHK.TRANS64 P1, [R3+URZ], R0 ;  /* 0x00000000030095a7 */ /* 0x000ee4000802007f */
[----:B---3--:R-:W-:Y:S05]  /*8480*/  @!P1 BRA `(.L_x_20) ;  /* 0xfffffffc00f09947 */ /* 0x008fea000383ffff */
[----:B------:R-:W-:Y:S05]  /*8490*/  BRA `(.L_x_19) ;  /* 0xffffff9000c07947 */ /* 0x000fea000383ffff */
.L_x_25:
[----:B--2---:R-:W-:-:S04]  /*84a0*/  IMAD.U32 R4, RZ, RZ, UR4 ;  /* 0x00000004ff047e24 */ /* 0x004fc8000f8e00ff */
[----:B------:R2:W3:Y:S03]  /*84b0*/  SYNCS.PHASECHK.TRANS64.TRYWAIT P1, [R4+URZ], R3 ;  /* 0x00000003040075a7 */ /* 0x0004e6000802017f */
[----:B---3--:R-:W-:Y:S05]  /*84c0*/  @!P1 NANOSLEEP.SYNCS 0x989680 ;  /* 0x009896800000995d */ /* 0x008fea0003900000 */
[----:B------:R-:W3:Y:S02]  /*84d0*/  @!P1 SYNCS.PHASECHK.TRANS64 P1, [R4+URZ], R3 ;  /* 0x00000003040095a7 */ /* 0x000ee4000802007f */
[----:B---3--:R-:W-:Y:S05]  /*84e0*/  @!P1 BRA `(.L_x_25) ;  /* 0xfffffffc00ec9947 */ /* 0x008fea000383ffff */
[----:B------:R-:W-:Y:S05]  /*84f0*/  BRA `(.L_x_24) ;  /* 0xffffff9400907947 */ /* 0x000fea000383ffff */
.L_x_31:
[----:B0-----:R-:W-:-:S04]  /*8500*/  IMAD.U32 R3, RZ, RZ, UR43 ;  /* 0x0000002bff037e24 */ /* 0x001fc8000f8e00ff */
[----:B------:R0:W1:Y:S03]  /*8510*/  SYNCS.PHASECHK.TRANS64.TRYWAIT P0, [R3+URZ+0x8], R0 ;  /* 0x00000800030075a7 */ /* 0x000066000800017f */
[----:B-1----:R-:W-:Y:S05]  /*8520*/  @!P0 NANOSLEEP.SYNCS 0x989680 ;  /* 0x009896800000895d */ /* 0x002fea0003900000 */
[----:B------:R-:W1:Y:S02]  /*8530*/  @!P0 SYNCS.PHASECHK.TRANS64 P0, [R3+URZ+0x8], R0 ;  /* 0x00000800030085a7 */ /* 0x000e64000800007f */
[----:B-1----:R-:W-:Y:S05]  /*8540*/  @!P0 BRA `(.L_x_31) ;  /* 0xfffffffc00ec8947 */ /* 0x002fea000383ffff */
[----:B------:R-:W-:Y:S05]  /*8550*/  BRA `(.L_x_256) ;  /* 0xffffff9800d47947 */ /* 0x000fea000383ffff */
.L_x_232:
[----:B------:R-:W-:Y:S01]  /*8560*/  BSSY B1, `(.L_x_257) ;  /* 0x0000006000017945 */ /* 0x000fe20003800000 */
[----:B------:R-:W-:-:S07]  /*8570*/  IMAD.MOV.U32 R15, RZ, RZ, -0x1 ;  /* 0xffffffffff0f7424 */ /* 0x000fce00078e00ff */
[----:B-----5:R-:W-:Y:S05]  /*8580*/  WARPSYNC.COLLECTIVE R15, `(.L_x_258) ;  /* 0x000000000f0c7348 */ /* 0x020fea0003c00000 */
[----:B------:R-:W-:Y:S02]  /*8590*/  ELECT P6, UR62, PT ;  /* 0x00000000003e782f */ /* 0x000fe400038c0000 */
[----:B------:R-:W-:Y:S01]  /*85a0*/  MOV R14, UR62 ;  /* 0x0000003e000e7c02 */ /* 0x000fe20008000f00 */
[----:B-----5:R-:W-:Y:S10]  /*85b0*/  ENDCOLLECTIVE ;  /* 0x000000000000791b */ /* 0x020ff40003800000 */
.L_x_258:
[----:B------:R-:W-:Y:S05]  /*85c0*/  BSYNC B1 ;  /* 0x0000000000017941 */ /* 0x000fea0003800000 */
.L_x_257:
[----:B------:R-:W-:Y:S05]  /*85d0*/  BRA `(.L_x_259) ;  /* 0xffffffec00987947 */ /* 0x000fea000383ffff */
.L_x_235:
[----:B-1----:R1:W2:Y:S02]  /*85e0*/  SYNCS.PHASECHK.TRANS64.TRYWAIT P1, [R11+URZ+0x38], R6 ;  /* 0x000038060b0075a7 */ /* 0x0022a4000802017f */
[----:B--2---:R-:W-:Y:S05]  /*85f0*/  @!P1 NANOSLEEP.SYNCS 0x989680 ;  /* 0x009896800000995d */ /* 0x004fea0003900000 */
[----:B------:R-:W2:Y:S02]  /*8600*/  @!P1 SYNCS.PHASECHK.TRANS64 P1, [R11+URZ+0x38], R6 ;  /* 0x000038060b0095a7 */ /* 0x000ea4000802007f */
[----:B--2---:R-:W-:Y:S05]  /*8610*/  @!P1 BRA `(.L_x_235) ;  /* 0xfffffffc00f09947 */ /* 0x004fea000383ffff */
[----:B------:R-:W-:Y:S05]  /*8620*/  BRA `(.L_x_260) ;  /* 0xffffffec00cc7947 */ /* 0x000fea000383ffff */
.L_x_244:
[----:B------:R-:W-:Y:S01]  /*8630*/  BSSY B0, `(.L_x_261) ;  /* 0x0000006000007945 */ /* 0x000fe20003800000 */
[----:B------:R-:W-:-:S07]  /*8640*/  IMAD.MOV.U32 R15, RZ, RZ, -0x1 ;  /* 0xffffffffff0f7424 */ /* 0x000fce00078e00ff */
[----:B-----5:R-:W-:Y:S05]  /*8650*/  WARPSYNC.COLLECTIVE R15, `(.L_x_262) ;  /* 0x000000000f0c7348 */ /* 0x020fea0003c00000 */
[----:B------:R-:W-:Y:S02]  /*8660*/  ELECT P6, UR62, PT ;  /* 0x00000000003e782f */ /* 0x000fe400038c0000 */
[----:B------:R-:W-:Y:S01]  /*8670*/  MOV R14, UR62 ;  /* 0x0000003e000e7c02 */ /* 0x000fe20008000f00 */
[----:B-----5:R-:W-:Y:S10]  /*8680*/  ENDCOLLECTIVE ;  /* 0x000000000000791b */ /* 0x020ff40003800000 */
.L_x_262:
[----:B------:R-:W-:Y:S05]  /*8690*/  BSYNC B0 ;  /* 0x0000000000007941 */ /* 0x000fea0003800000 */
.L_x_261:
[----:B------:R-:W-:Y:S05]  /*86a0*/  BRA `(.L_x_263) ;  /* 0xfffffff800307947 */ /* 0x000fea000383ffff */
.L_x_248:
[----:B0-----:R0:W1:Y:S02]  /*86b0*/  SYNCS.PHASECHK.TRANS64.TRYWAIT P0, [R7+URZ], R2 ;  /* 0x00000002070075a7 */ /* 0x001064000800017f */
[----:B-1----:R-:W-:Y:S05]  /*86c0*/  @!P0 NANOSLEEP.SYNCS 0x989680 ;  /* 0x009896800000895d */ /* 0x002fea0003900000 */
[----:B------:R-:W1:Y:S02]  /*86d0*/  @!P0 SYNCS.PHASECHK.TRANS64 P0, [R7+URZ], R2 ;  /* 0x00000002070085a7 */ /* 0x000e64000800007f */
[----:B-1----:R-:W-:Y:S05]  /*86e0*/  @!P0 BRA `(.L_x_248) ;  /* 0xfffffffc00f08947 */ /* 0x002fea000383ffff */
[----:B------:R-:W-:Y:S05]  /*86f0*/  BRA `(.L_x_264) ;  /* 0xfffffff800707947 */ /* 0x000fea000383ffff */
.L_x_249:
[----:B0-----:R0:W1:Y:S02]  /*8700*/  SYNCS.PHASECHK.TRANS64.TRYWAIT P0, [R6+URZ], R3 ;  /* 0x00000003060075a7 */ /* 0x001064000800017f */
[----:B-1----:R-:W-:Y:S05]  /*8710*/  @!P0 NANOSLEEP.SYNCS 0x989680 ;  /* 0x009896800000895d */ /* 0x002fea0003900000 */
[----:B------:R-:W1:Y:S02]  /*8720*/  @!P0 SYNCS.PHASECHK.TRANS64 P0, [R6+URZ], R3 ;  /* 0x00000003060085a7 */ /* 0x000e64000800007f */
[----:B-1----:R-:W-:Y:S05]  /*8730*/  @!P0 BRA `(.L_x_249) ;  /* 0xfffffffc00f08947 */ /* 0x002fea000383ffff */
[----:B------:R-:W-:Y:S05]  /*8740*/  BRA `(.L_x_265) ;  /* 0xfffffff800807947 */ /* 0x000fea000383ffff */
.L_x_250:
[----:B0-----:R0:W1:Y:S02]  /*8750*/  SYNCS.PHASECHK.TRANS64.TRYWAIT P0, [R7+URZ], R4 ;  /* 0x00000004070075a7 */ /* 0x001064000800017f */
[----:B-1----:R-:W-:Y:S05]  /*8760*/  @!P0 NANOSLEEP.SYNCS 0x989680 ;  /* 0x009896800000895d */ /* 0x002fea0003900000 */
[----:B------:R-:W1:Y:S02]  /*8770*/  @!P0 SYNCS.PHASECHK.TRANS64 P0, [R7+URZ], R4 ;  /* 0x00000004070085a7 */ /* 0x000e64000800007f */
[----:B-1----:R-:W-:Y:S05]  /*8780*/  @!P0 BRA `(.L_x_250) ;  /* 0xfffffffc00f08947 */ /* 0x002fea000383ffff */
[----:B------:R-:W-:Y:S05]  /*8790*/  BRA `(.L_x_266) ;  /* 0xfffffff800907947 */ /* 0x000fea000383ffff */
.L_x_251:
[----:B0-----:R0:W1:Y:S02]  /*87a0*/  SYNCS.PHASECHK.TRANS64.TRYWAIT P0, [R6+URZ], R3 ;  /* 0x00000003060075a7 */ /* 0x001064000800017f */
[----:B-1----:R-:W-:Y:S05]  /*87b0*/  @!P0 NANOSLEEP.SYNCS 0x989680 ;  /* 0x009896800000895d */ /* 0x002fea0003900000 */
[----:B------:R-:W1:Y:S02]  /*87c0*/  @!P0 SYNCS.PHASECHK.TRANS64 P0, [R6+URZ], R3 ;  /* 0x00000003060085a7 */ /* 0x000e64000800007f */
[----:B-1----:R-:W-:Y:S05]  /*87d0*/  @!P0 BRA `(.L_x_251) ;  /* 0xfffffffc00f08947 */ /* 0x002fea000383ffff */
[----:B------:R-:W-:Y:S05]  /*87e0*/  BRA `(.L_x_267) ;  /* 0xfffffff800a07947 */ /* 0x000fea000383ffff */
.L_x_252:
[----:B0-----:R0:W1:Y:S02]  /*87f0*/  SYNCS.PHASECHK.TRANS64.TRYWAIT P0, [R7+URZ], R4 ;  /* 0x00000004070075a7 */ /* 0x001064000800017f */
[----:B-1----:R-:W-:Y:S05]  /*8800*/  @!P0 NANOSLEEP.SYNCS 0x989680 ;  /* 0x009896800000895d */ /* 0x002fea0003900000 */
[----:B------:R-:W1:Y:S02]  /*8810*/  @!P0 SYNCS.PHASECHK.TRANS64 P0, [R7+URZ], R4 ;  /* 0x00000004070085a7 */ /* 0x000e64000800007f */
[----:B-1----:R-:W-:Y:S05]  /*8820*/  @!P0 BRA `(.L_x_252) ;  /* 0xfffffffc00f08947 */ /* 0x002fea000383ffff */
[----:B------:R-:W-:Y:S05]  /*8830*/  BRA `(.L_x_268) ;  /* 0xfffffff800b07947 */ /* 0x000fea000383ffff */
.L_x_253:
[----:B-1----:R1:W2:Y:S02]  /*8840*/  SYNCS.PHASECHK.TRANS64.TRYWAIT P0, [R6+URZ], R3 ;  /* 0x00000003060075a7 */ /* 0x0022a4000800017f */
[----:B--2---:R-:W-:Y:S05]  /*8850*/  @!P0 NANOSLEEP.SYNCS 0x989680 ;  /* 0x009896800000895d */ /* 0x004fea0003900000 */
[----:B------:R-:W2:Y:S02]  /*8860*/  @!P0 SYNCS.PHASECHK.TRANS64 P0, [R6+URZ], R3 ;  /* 0x00000003060085a7 */ /* 0x000ea4000800007f */
[----:B--2---:R-:W-:Y:S05]  /*8870*/  @!P0 BRA `(.L_x_253) ;  /* 0xfffffffc00f08947 */ /* 0x004fea000383ffff */
[----:B------:R-:W-:Y:S05]  /*8880*/  BRA `(.L_x_269) ;  /* 0xfffffff800b87947 */ /* 0x000fea000383ffff */
.L_x_270:
[----:B------:R-:W-:-:S00]  /*8890*/  BRA `(.L_x_270) ;  /* 0xfffffffc00fc7947 */ /* 0x000fc0000383ffff */
[----:B------:R-:W-:-:S00]  /*88a0*/  NOP ;  /* 0x0000000000007918 */ /* 0x000fc00000000000 */
        /* <DEDUP_REMOVED lines=13> */
.L_x_271:


//--------------------- .nv.global.init           --------------------------
	.section	.nv.global.init,"aw",@progbits
.nv.global.init:
	.type		$str$22,@object
	.size		$str$22,($str$23 - $str$22)
$str$22:
        /*0000*/ 	.byte	0x6b, 0x5f, 0x74, 0x69, 0x6c, 0x65, 0x5f, 0x63, 0x6f, 0x75, 0x6e, 0x74, 0x20, 0x3e, 0x3d, 0x20
        /*0010*/ 	.byte	0x31, 0x00
	.type		$str$23,@object
	.size		$str$23,(__unnamed_1 - $str$23)
$str$23:
        /*0012*/ 	.byte	0x2f, 0x74, 0x6d, 0x70, 0x2f, 0x63, 0x75, 0x74, 0x6c, 0x61, 0x73, 0x73, 0x5f, 0x73, 0x77, 0x65
        /*0022*/ 	.byte	0x65, 0x70, 0x5f, 0x73, 0x72, 0x63, 0x2f, 0x69, 0x6e, 0x63, 0x6c, 0x75, 0x64, 0x65, 0x2f, 0x63
        /*0032*/ 	.byte	0x75, 0x74, 0x6c, 0x61, 0x73, 0x73, 0x2f, 0x67, 0x65, 0x6d, 0x6d, 0x2f, 0x63, 0x6f, 0x6c, 0x6c
        /*0042*/ 	.byte	0x65, 0x63, 0x74, 0x69, 0x76, 0x65, 0x2f, 0x73, 0x6d, 0x39, 0x30, 0x5f, 0x6d, 0x6d, 0x61, 0x5f
        /*0052*/ 	.byte	0x74, 0x6d, 0x61, 0x5f, 0x67, 0x6d, 0x6d, 0x61, 0x5f, 0x73, 0x73, 0x5f, 0x77, 0x61, 0x72, 0x70
        /*0062*/ 	.byte	0x73, 0x70, 0x65, 0x63, 0x69, 0x61, 0x6c, 0x69, 0x7a, 0x65, 0x64, 0x2e, 0x68, 0x70, 0x70, 0x00
	.type		__unnamed_1,@object
	.size		__unnamed_1,(.L_0 - __unnamed_1)
__unnamed_1:
        /*0072*/ 	.byte	0x76, 0x6f, 0x69, 0x64, 0x20, 0x63, 0x75, 0x74, 0x6c, 0x61, 0x73, 0x73, 0x3a, 0x3a, 0x67, 0x65
        /* <DEDUP_REMOVED lines=172> */
.L_0:


//--------------------- .nv.shared._ZN7cutlass13device_kernelINS_4gemm6kernel13GemmUniversalIN4cute5tupleIJiiiiEEENS1_10collective13CollectiveMmaINS1_34MainloopSm90TmaGmmaWarpSpecializedILi7ENS5_IJNS4_1CILi1EEESB_SB_EEENS1_32KernelTmaWarpSpecializedPingpongEEENS5_IJNSA_ILi64EEENSA_ILi192EEENSA_ILi128EEEEEEaNS5_IJlSB_lEEEaSJ_NS4_8TiledMMAINS4_8MMA_AtomIJNS4_4SM904GMMA27MMA_64x192x32_S32S8S8_SS_TNEEEENS4_6LayoutISC_NS5_IJNSA_ILi0EEESR_SR_EEEEENS5_IJNS4_10UnderscoreESU_SU_EEEEENS4_13SM90_TMA_LOADENS4_14ComposedLayoutINS4_7SwizzleILi3ELi4ELi3EEENS4_18smem_ptr_flag_bitsILi8EEENSQ_INS5_IJNSA_ILi8EEESH_EEENS5_IJSH_SB_EEEEEEEvNS4_8identityESX_S17_vS18_EENS_8epilogue10collective6detail29Sm90TmaWarpSpecializedAdapterINS1B_15DefaultEpilogueIaSJ_SJ_NS1A_6thread17LinearCombinationIaLi1EiiLNS1F_9ScaleType4KindE0ELNS_15FloatRoundStyleE2EaEENS1_15EpilogueDefaultEEEEEvvEEEEvNT_6ParamsE --------------------------
	.section	.nv.shared._ZN7cutlass13device_kernelINS_4gemm6kernel13GemmUniversalIN4cute5tupleIJiiiiEEENS1_10collective13CollectiveMmaINS1_34MainloopSm90TmaGmmaWarpSpecializedILi7ENS5_IJNS4_1CILi1EEESB_SB_EEENS1_32KernelTmaWarpSpecializedPingpongEEENS5_IJNSA_ILi64EEENSA_ILi192EEENSA_ILi128EEEEEEaNS5_IJlSB_lEEEaSJ_NS4_8TiledMMAINS4_8MMA_AtomIJNS4_4SM904GMMA27MMA_64x192x32_S32S8S8_SS_TNEEEENS4_6LayoutISC_NS5_IJNSA_ILi0EEESR_SR_EEEEENS5_IJNS4_10UnderscoreESU_SU_EEEEENS4_13SM90_TMA_LOADENS4_14ComposedLayoutINS4_7SwizzleILi3ELi4ELi3EEENS4_18smem_ptr_flag_bitsILi8EEENSQ_INS5_IJNSA_ILi8EEESH_EEENS5_IJSH_SB_EEEEEEEvNS4_8identityESX_S17_vS18_EENS_8epilogue10collective6detail29Sm90TmaWarpSpecializedAdapterINS1B_15DefaultEpilogueIaSJ_SJ_NS1A_6thread17LinearCombinationIaLi1EiiLNS1F_9ScaleType4KindE0ELNS_15FloatRoundStyleE2EaEENS1_15EpilogueDefaultEEEEEvvEEEEvNT_6ParamsE,"aw",@nobits
	.sectionflags	@""
	.align	16
	.zero		1024


//--------------------- .nv.shared.reserved.0     --------------------------
	.section	.nv.shared.reserved.0,"aw",@nobits
	.weak		__nv_reservedSMEM_offset_0_alias
	.size		__nv_reservedSMEM_offset_0_alias, 0, 0
	.other		__nv_reservedSMEM_offset_0_alias,@"STO_CUDA_RESERVED_SHARED STV_DEFAULT"
__nv_reservedSMEM_offset_0_alias:
	.zero		0


//--------------------- .nv.global                --------------------------
	.section	.nv.global,"aw",@nobits
.nv.global:
	.type		_ZN40_INTERNAL_0b413fac_4_k_cu_67f75534_177104cute1_E,@object
	.size		_ZN40_INTERNAL_0b413fac_4_k_cu_67f75534_177104cute1_E,(_ZN40_INTERNAL_0b413fac_4_k_cu_67f75534_177104cuda3std3__45__cpo6cbeginE - _ZN40_INTERNAL_0b413fac_4_k_cu_67f75534_177104cute1_E)
_ZN40_INTERNAL_0b413fac_4_k_cu_67f75534_177104cute1_E:
	.zero		1
	.type		_ZN40_INTERNAL_0b413fac_4_k_cu_67f75534_177104cuda3std3__45__cpo6cbeginE,@object
	.size		_ZN40_INTERNAL_0b413fac_4_k_cu_67f75534_177104cuda3std3__45__cpo6cbeginE,(_ZN40_INTERNAL_0b413fac_4_k_cu_67f75534_177104cuda3std3__48in_placeE - _ZN40_INTERNAL_0b413fac_4_k_cu_67f75534_177104cuda3std3__45__cpo6cbeginE)
_ZN40_INTERNAL_0b413fac_4_k_cu_67f75534_177104cuda3std3__45__cpo6cbeginE:
	.zero		1
	.type		_ZN40_INTERNAL_0b413fac_4_k_cu_67f75534_177104cuda3std3__48in_placeE,@object
	.size		_ZN40_INTERNAL_0b413fac_4_k_cu_67f75534_177104cuda3std3__48in_placeE,(_ZN40_INTERNAL_0b413fac_4_k_cu_67f75534_177104cuda3std6ranges3__45__cpo9iter_moveE - _ZN40_INTERNAL_0b413fac_4_k_cu_67f75534_177104cuda3std3__48in_placeE)
_ZN40_INTERNAL_0b413fac_4_k_cu_67f75534_177104cuda3std3__48in_placeE:
	.zero		1
	.type		_ZN40_INTERNAL_0b413fac_4_k_cu_67f75534_177104cuda3std6ranges3__45__cpo9iter_moveE,@object
	.size		_ZN40_INTERNAL_0b413fac_4_k_cu_67f75534_177104cuda3std6ranges3__45__cpo9iter_moveE,(_ZN40_INTERNAL_0b413fac_4_k_cu_67f75534_177104cuda3std3__45__cpo5beginE - _ZN40_INTERNAL_0b413fac_4_k_cu_67f75534_177104cuda3std6ranges3__45__cpo9iter_moveE)
_ZN40_INTERNAL_0b413fac_4_k_cu_67f75534_177104cuda3std6ranges3__45__cpo9iter_moveE:
	.zero		1
	.type		_ZN40_INTERNAL_0b413fac_4_k_cu_67f75534_177104cuda3std3__45__cpo5beginE,@object
	.size		_ZN40_INTERNAL_0b413fac_4_k_cu_67f75534_177104cuda3std3__45__cpo5beginE,(_ZN40_INTERNAL_0b413fac_4_k_cu_67f75534_177104cuda3std3__442_GLOBAL__N__0b413fac_4_k_cu_67f75534_177106ignoreE - _ZN40_INTERNAL_0b413fac_4_k_cu_67f75534_177104cuda3std3__45__cpo5beginE)
_ZN40_INTERNAL_0b413fac_4_k_cu_67f75534_177104cuda3std3__45__cpo5beginE:
	.zero		1
	.type		_ZN40_INTERNAL_0b413fac_4_k_cu_67f75534_177104cuda3std3__442_GLOBAL__N__0b413fac_4_k_cu_67f75534_177106ignoreE,@object
	.size		_ZN40_INTERNAL_0b413fac_4_k_cu_67f75534_177104cuda3std3__442_GLOBAL__N__0b413fac_4_k_cu_67f75534_177106ignoreE,(_ZN40_INTERNAL_0b413fac_4_k_cu_67f75534_177104cute7productE - _ZN40_INTERNAL_0b413fac_4_k_cu_67f75534_177104cuda3std3__442_GLOBAL__N__0b413fac_4_k_cu_67f75534_177106ignoreE)
_ZN40_INTERNAL_0b413fac_4_k_cu_67f75534_177104cuda3std3__442_GLOBAL__N__0b413fac_4_k_cu_67f75534_177106ignoreE:
	.zero		1
	.type		_ZN40_INTERNAL_0b413fac_4_k_cu_67f75534_177104cute7productE,@object
	.size		_ZN40_INTERNAL_0b413fac_4_k_cu_67f75534_177104cute7productE,(_ZN40_INTERNAL_0b413fac_4_k_cu_67f75534_177104cuda3std3__45__cpo3endE - _ZN40_INTERNAL_0b413fac_4_k_cu_67f75534_177104cute7productE)
_ZN40_INTERNAL_0b413fac_4_k_cu_67f75534_177104cute7productE:
	.zero		1
	.type		_ZN40_INTERNAL_0b413fac_4_k_cu_67f75534_177104cuda3std3__45__cpo3endE,@object
	.size		_ZN40_INTERNAL_0b413fac_4_k_cu_67f75534_177104cuda3std3__45__cpo3endE,(_ZN40_INTERNAL_0b413fac_4_k_cu_67f75534_177104cuda3std3__419piecewise_constructE - _ZN40_INTERNAL_0b413fac_4_k_cu_67f75534_177104cuda3std3__45__cpo3endE)
_ZN40_INTERNAL_0b413fac_4_k_cu_67f75534_177104cuda3std3__45__cpo3endE:
	.zero		1
	.type		_ZN40_INTERNAL_0b413fac_4_k_cu_67f75534_177104cuda3std3__419piecewise_constructE,@object
	.size		_ZN40_INTERNAL_0b413fac_4_k_cu_67f75534_177104cuda3std3__419piecewise_constructE,(_ZN40_INTERNAL_0b413fac_4_k_cu_67f75534_177104cuda3std3__45__cpo4cendE - _ZN40_INTERNAL_0b413fac_4_k_cu_67f75534_177104cuda3std3__419piecewise_constructE)
_ZN40_INTERNAL_0b413fac_4_k_cu_67f75534_177104cuda3std3__419piecewise_constructE:
	.zero		1
	.type		_ZN40_INTERNAL_0b413fac_4_k_cu_67f75534_177104cuda3std3__45__cpo4cendE,@object
	.size		_ZN40_INTERNAL_0b413fac_4_k_cu_67f75534_177104cuda3std3__45__cpo4cendE,(_ZN40_INTERNAL_0b413fac_4_k_cu_67f75534_177104cuda3std6ranges3__45__cpo4swapE - _ZN40_INTERNAL_0b413fac_4_k_cu_67f75534_177104cuda3std3__45__cpo4cendE)
_ZN40_INTERNAL_0b413fac_4_k_cu_67f75534_177104cuda3std3__45__cpo4cendE:
	.zero		1
	.type		_ZN40_INTERNAL_0b413fac_4_k_cu_67f75534_177104cuda3std6ranges3__45__cpo4swapE,@object
	.size		_ZN40_INTERNAL_0b413fac_4_k_cu_67f75534_177104cuda3std6ranges3__45__cpo4swapE,(.L_8 - _ZN40_INTERNAL_0b413fac_4_k_cu_67f75534_177104cuda3std6ranges3__45__cpo4swapE)
_ZN40_INTERNAL_0b413fac_4_k_cu_67f75534_177104cuda3std6ranges3__45__cpo4swapE:
	.zero		1
.L_8:


//--------------------- .nv.constant0._ZN7cutlass13device_kernelINS_4gemm6kernel13GemmUniversalIN4cute5tupleIJiiiiEEENS1_10collective13CollectiveMmaINS1_34MainloopSm90TmaGmmaWarpSpecializedILi7ENS5_IJNS4_1CILi1EEESB_SB_EEENS1_32KernelTmaWarpSpecializedPingpongEEENS5_IJNSA_ILi64EEENSA_ILi192EEENSA_ILi128EEEEEEaNS5_IJlSB_lEEEaSJ_NS4_8TiledMMAINS4_8MMA_AtomIJNS4_4SM904GMMA27MMA_64x192x32_S32S8S8_SS_TNEEEENS4_6LayoutISC_NS5_IJNSA_ILi0EEESR_SR_EEEEENS5_IJNS4_10UnderscoreESU_SU_EEEEENS4_13SM90_TMA_LOADENS4_14ComposedLayoutINS4_7SwizzleILi3ELi4ELi3EEENS4_18smem_ptr_flag_bitsILi8EEENSQ_INS5_IJNSA_ILi8EEESH_EEENS5_IJSH_SB_EEEEEEEvNS4_8identityESX_S17_vS18_EENS_8epilogue10collective6detail29Sm90TmaWarpSpecializedAdapterINS1B_15DefaultEpilogueIaSJ_SJ_NS1A_6thread17LinearCombinationIaLi1EiiLNS1F_9ScaleType4KindE0ELNS_15FloatRoundStyleE2EaEENS1_15EpilogueDefaultEEEEEvvEEEEvNT_6ParamsE --------------------------
	.section	.nv.constant0._ZN7cutlass13device_kernelINS_4gemm6kernel13GemmUniversalIN4cute5tupleIJiiiiEEENS1_10collective13CollectiveMmaINS1_34MainloopSm90TmaGmmaWarpSpecializedILi7ENS5_IJNS4_1CILi1EEESB_SB_EEENS1_32KernelTmaWarpSpecializedPingpongEEENS5_IJNSA_ILi64EEENSA_ILi192EEENSA_ILi128EEEEEEaNS5_IJlSB_lEEEaSJ_NS4_8TiledMMAINS4_8MMA_AtomIJNS4_4SM904GMMA27MMA_64x192x32_S32S8S8_SS_TNEEEENS4_6LayoutISC_NS5_IJNSA_ILi0EEESR_SR_EEEEENS5_IJNS4_10UnderscoreESU_SU_EEEEENS4_13SM90_TMA_LOADENS4_14ComposedLayoutINS4_7SwizzleILi3ELi4ELi3EEENS4_18smem_ptr_flag_bitsILi8EEENSQ_INS5_IJNSA_ILi8EEESH_EEENS5_IJSH_SB_EEEEEEEvNS4_8identityESX_S17_vS18_EENS_8epilogue10collective6detail29Sm90TmaWarpSpecializedAdapterINS1B_15DefaultEpilogueIaSJ_SJ_NS1A_6thread17LinearCombinationIaLi1EiiLNS1F_9ScaleType4KindE0ELNS_15FloatRoundStyleE2EaEENS1_15EpilogueDefaultEEEEEvvEEEEvNT_6ParamsE,"a",@progbits
	.sectionflags	@""
	.align	4
.nv.constant0._ZN7cutlass13device_kernelINS_4gemm6kernel13GemmUniversalIN4cute5tupleIJiiiiEEENS1_10collective13CollectiveMmaINS1_34MainloopSm90TmaGmmaWarpSpecializedILi7ENS5_IJNS4_1CILi1EEESB_SB_EEENS1_32KernelTmaWarpSpecializedPingpongEEENS5_IJNSA_ILi64EEENSA_ILi192EEENSA_ILi128EEEEEEaNS5_IJlSB_lEEEaSJ_NS4_8TiledMMAINS4_8MMA_AtomIJNS4_4SM904GMMA27MMA_64x192x32_S32S8S8_SS_TNEEEENS4_6LayoutISC_NS5_IJNSA_ILi0EEESR_SR_EEEEENS5_IJNS4_10UnderscoreESU_SU_EEEEENS4_13SM90_TMA_LOADENS4_14ComposedLayoutINS4_7SwizzleILi3ELi4ELi3EEENS4_18smem_ptr_flag_bitsILi8EEENSQ_INS5_IJNSA_ILi8EEESH_EEENS5_IJSH_SB_EEEEEEEvNS4_8identityESX_S17_vS18_EENS_8epilogue10collective6detail29Sm90TmaWarpSpecializedAdapterINS1B_15DefaultEpilogueIaSJ_SJ_NS1A_6thread17LinearCombinationIaLi1EiiLNS1F_9ScaleType4KindE0ELNS_15FloatRoundStyleE2EaEENS1_15EpilogueDefaultEEEEEvvEEEEvNT_6ParamsE:
	.zero		1664


//--------------------- SYMBOLS --------------------------

	.type		.nv.reservedSmem.offset0,@object
	.size		.nv.reservedSmem.offset0,0x4
	.type		__assertfail,@function
